//
// Generated by NVIDIA NVVM Compiler
//
// Compiler Build ID: CL-36424714
// Cuda compilation tools, release 13.0, V13.0.88
// Based on NVVM 20.0.0
//

.version 9.0
.target sm_100
.address_size 64

	// .globl	_Z13conv3x3_densePKfS0_PfS0_iiiii

.visible .entry _Z13conv3x3_densePKfS0_PfS0_iiiii(
	.param .u64 .ptr .align 1 _Z13conv3x3_densePKfS0_PfS0_iiiii_param_0,
	.param .u64 .ptr .align 1 _Z13conv3x3_densePKfS0_PfS0_iiiii_param_1,
	.param .u64 .ptr .align 1 _Z13conv3x3_densePKfS0_PfS0_iiiii_param_2,
	.param .u64 .ptr .align 1 _Z13conv3x3_densePKfS0_PfS0_iiiii_param_3,
	.param .u32 _Z13conv3x3_densePKfS0_PfS0_iiiii_param_4,
	.param .u32 _Z13conv3x3_densePKfS0_PfS0_iiiii_param_5,
	.param .u32 _Z13conv3x3_densePKfS0_PfS0_iiiii_param_6,
	.param .u32 _Z13conv3x3_densePKfS0_PfS0_iiiii_param_7,
	.param .u32 _Z13conv3x3_densePKfS0_PfS0_iiiii_param_8
)
{
	.reg .pred 	%p<18>;
	.reg .b32 	%r<156>;
	.reg .b32 	%f<70>;
	.reg .b64 	%rd<122>;

	ld.param.u64 	%rd11, [_Z13conv3x3_densePKfS0_PfS0_iiiii_param_0];
	ld.param.u64 	%rd12, [_Z13conv3x3_densePKfS0_PfS0_iiiii_param_1];
	ld.param.u64 	%rd10, [_Z13conv3x3_densePKfS0_PfS0_iiiii_param_3];
	ld.param.u32 	%r63, [_Z13conv3x3_densePKfS0_PfS0_iiiii_param_5];
	ld.param.u32 	%r65, [_Z13conv3x3_densePKfS0_PfS0_iiiii_param_7];
	ld.param.u32 	%r66, [_Z13conv3x3_densePKfS0_PfS0_iiiii_param_8];
	cvta.to.global.u64 	%rd1, %rd11;
	cvta.to.global.u64 	%rd2, %rd12;
	mov.u32 	%r67, %tid.x;
	mov.u32 	%r68, %ntid.x;
	mov.u32 	%r69, %ctaid.x;
	mad.lo.s32 	%r1, %r68, %r69, %r67;
	mul.lo.s32 	%r2, %r66, %r65;
	setp.ge.s32 	%p1, %r1, %r2;
	@%p1 bra 	$L__BB0_18;
	cvta.to.global.u64 	%rd13, %rd10;
	div.s32 	%r4, %r1, %r66;
	mul.lo.s32 	%r71, %r4, %r66;
	sub.s32 	%r3, %r1, %r71;
	mov.u32 	%r5, %ctaid.y;
	mov.u32 	%r6, %ctaid.z;
	mul.wide.u32 	%rd14, %r5, 4;
	add.s64 	%rd15, %rd13, %rd14;
	ld.global.nc.f32 	%f69, [%rd15];
	mul.lo.s32 	%r7, %r63, %r5;
	mul.lo.s32 	%r8, %r63, %r6;
	and.b32  	%r9, %r63, 7;
	and.b32  	%r10, %r63, 3;
	and.b32  	%r11, %r63, 2147483640;
	and.b32  	%r12, %r63, 1;
	neg.s32 	%r13, %r11;
	mad.lo.s32 	%r72, %r65, %r8, %r65;
	add.s32 	%r73, %r4, %r72;
	add.s32 	%r14, %r73, -1;
	shl.b32 	%r15, %r2, 3;
	add.s32 	%r74, %r8, 2;
	mad.lo.s32 	%r75, %r65, %r74, %r4;
	add.s32 	%r16, %r75, -1;
	add.s32 	%r76, %r8, 3;
	mad.lo.s32 	%r77, %r65, %r76, %r4;
	add.s32 	%r17, %r77, -1;
	add.s32 	%r78, %r8, 4;
	mad.lo.s32 	%r79, %r65, %r78, %r4;
	add.s32 	%r18, %r79, -1;
	add.s32 	%r80, %r8, 5;
	mad.lo.s32 	%r81, %r65, %r80, %r4;
	add.s32 	%r19, %r81, -1;
	add.s32 	%r82, %r8, 6;
	mad.lo.s32 	%r83, %r65, %r82, %r4;
	add.s32 	%r20, %r83, -1;
	add.s32 	%r84, %r8, 7;
	mad.lo.s32 	%r85, %r65, %r84, %r4;
	add.s32 	%r21, %r85, -1;
	mul.lo.s32 	%r86, %r6, %r65;
	mad.lo.s32 	%r87, %r86, %r63, %r4;
	add.s32 	%r22, %r87, -1;
	mul.lo.s32 	%r23, %r7, 9;
	mov.b32 	%r141, 0;
	cvt.s64.s32 	%rd111, %r3;
$L__BB0_2:
	add.s32 	%r89, %r4, %r141;
	add.s32 	%r25, %r89, -1;
	add.s32 	%r90, %r14, %r141;
	mul.lo.s32 	%r26, %r66, %r90;
	add.s32 	%r91, %r16, %r141;
	mul.lo.s32 	%r27, %r66, %r91;
	add.s32 	%r92, %r17, %r141;
	mul.lo.s32 	%r28, %r66, %r92;
	add.s32 	%r93, %r18, %r141;
	mul.lo.s32 	%r29, %r66, %r93;
	add.s32 	%r94, %r19, %r141;
	mul.lo.s32 	%r30, %r66, %r94;
	add.s32 	%r95, %r20, %r141;
	mul.lo.s32 	%r31, %r66, %r95;
	add.s32 	%r96, %r21, %r141;
	mul.lo.s32 	%r32, %r66, %r96;
	add.s32 	%r97, %r22, %r141;
	mul.lo.s32 	%r33, %r66, %r97;
	mov.b32 	%r142, 0;
	mad.lo.s32 	%r102, %r141, 3, %r23;
$L__BB0_3:
	setp.ge.s32 	%p2, %r25, %r65;
	setp.lt.s32 	%p3, %r63, 1;
	add.s32 	%r98, %r3, %r142;
	add.s32 	%r99, %r98, -1;
	or.b32  	%r100, %r99, %r25;
	setp.lt.s32 	%p4, %r100, 0;
	setp.ge.s32 	%p5, %r99, %r66;
	or.pred  	%p6, %p5, %p2;
	or.pred  	%p7, %p6, %p4;
	or.pred  	%p8, %p7, %p3;
	@%p8 bra 	$L__BB0_15;
	setp.lt.u32 	%p9, %r63, 8;
	mov.b32 	%r154, 0;
	@%p9 bra 	$L__BB0_7;
	add.s32 	%r103, %r102, %r142;
	add.s32 	%r104, %r103, 9;
	mul.wide.u32 	%rd16, %r104, 4;
	add.s64 	%rd121, %rd2, %rd16;
	add.s32 	%r143, %r103, 36;
	mul.wide.u32 	%rd17, %r103, 4;
	add.s64 	%rd120, %rd2, %rd17;
	mov.u32 	%r144, %r33;
	mov.u32 	%r145, %r32;
	mov.u32 	%r146, %r31;
	mov.u32 	%r147, %r30;
	mov.u32 	%r148, %r29;
	mov.u32 	%r149, %r28;
	mov.u32 	%r150, %r27;
	mov.u32 	%r151, %r26;
	mov.u32 	%r152, %r13;
$L__BB0_6:
	.pragma "nounroll";
	ld.global.nc.f32 	%f17, [%rd120];
	cvt.s64.s32 	%rd18, %r144;
	cvt.u64.u32 	%rd19, %r142;
	cvt.s64.s32 	%rd20, %r3;
	add.s64 	%rd21, %rd20, %rd19;
	add.s64 	%rd22, %rd21, %rd18;
	shl.b64 	%rd23, %rd22, 2;
	add.s64 	%rd24, %rd1, %rd23;
	ld.global.nc.f32 	%f18, [%rd24+-4];
	fma.rn.f32 	%f19, %f17, %f18, %f69;
	ld.global.nc.f32 	%f20, [%rd121];
	cvt.s64.s32 	%rd25, %r151;
	add.s64 	%rd26, %rd21, %rd25;
	shl.b64 	%rd27, %rd26, 2;
	add.s64 	%rd28, %rd1, %rd27;
	ld.global.nc.f32 	%f21, [%rd28+-4];
	fma.rn.f32 	%f22, %f20, %f21, %f19;
	add.s32 	%r105, %r143, -18;
	mul.wide.u32 	%rd29, %r105, 4;
	add.s64 	%rd30, %rd2, %rd29;
	ld.global.nc.f32 	%f23, [%rd30];
	cvt.s64.s32 	%rd31, %r150;
	add.s64 	%rd32, %rd21, %rd31;
	shl.b64 	%rd33, %rd32, 2;
	add.s64 	%rd34, %rd1, %rd33;
	ld.global.nc.f32 	%f24, [%rd34+-4];
	fma.rn.f32 	%f25, %f23, %f24, %f22;
	add.s32 	%r106, %r143, -9;
	mul.wide.u32 	%rd35, %r106, 4;
	add.s64 	%rd36, %rd2, %rd35;
	ld.global.nc.f32 	%f26, [%rd36];
	cvt.s64.s32 	%rd37, %r149;
	add.s64 	%rd38, %rd21, %rd37;
	shl.b64 	%rd39, %rd38, 2;
	add.s64 	%rd40, %rd1, %rd39;
	ld.global.nc.f32 	%f27, [%rd40+-4];
	fma.rn.f32 	%f28, %f26, %f27, %f25;
	add.s32 	%r107, %r143, 27;
	mul.wide.u32 	%rd41, %r143, 4;
	add.s64 	%rd42, %rd2, %rd41;
	ld.global.nc.f32 	%f29, [%rd42];
	cvt.s64.s32 	%rd43, %r148;
	add.s64 	%rd44, %rd21, %rd43;
	shl.b64 	%rd45, %rd44, 2;
	add.s64 	%rd46, %rd1, %rd45;
	ld.global.nc.f32 	%f30, [%rd46+-4];
	fma.rn.f32 	%f31, %f29, %f30, %f28;
	add.s32 	%r108, %r143, 9;
	mul.wide.u32 	%rd47, %r108, 4;
	add.s64 	%rd48, %rd2, %rd47;
	ld.global.nc.f32 	%f32, [%rd48];
	cvt.s64.s32 	%rd49, %r147;
	add.s64 	%rd50, %rd21, %rd49;
	shl.b64 	%rd51, %rd50, 2;
	add.s64 	%rd52, %rd1, %rd51;
	ld.global.nc.f32 	%f33, [%rd52+-4];
	fma.rn.f32 	%f34, %f32, %f33, %f31;
	add.s32 	%r109, %r143, 18;
	mul.wide.u32 	%rd53, %r109, 4;
	add.s64 	%rd54, %rd2, %rd53;
	ld.global.nc.f32 	%f35, [%rd54];
	cvt.s64.s32 	%rd55, %r146;
	add.s64 	%rd56, %rd21, %rd55;
	shl.b64 	%rd57, %rd56, 2;
	add.s64 	%rd58, %rd1, %rd57;
	ld.global.nc.f32 	%f36, [%rd58+-4];
	fma.rn.f32 	%f37, %f35, %f36, %f34;
	mul.wide.u32 	%rd59, %r107, 4;
	add.s64 	%rd60, %rd2, %rd59;
	ld.global.nc.f32 	%f38, [%rd60];
	cvt.s64.s32 	%rd61, %r145;
	add.s64 	%rd62, %rd21, %rd61;
	shl.b64 	%rd63, %rd62, 2;
	add.s64 	%rd64, %rd1, %rd63;
	ld.global.nc.f32 	%f39, [%rd64+-4];
	fma.rn.f32 	%f69, %f38, %f39, %f37;
	add.s32 	%r152, %r152, 8;
	add.s32 	%r151, %r151, %r15;
	add.s32 	%r150, %r150, %r15;
	add.s32 	%r149, %r149, %r15;
	add.s32 	%r148, %r148, %r15;
	add.s32 	%r147, %r147, %r15;
	add.s32 	%r146, %r146, %r15;
	add.s32 	%r145, %r145, %r15;
	add.s32 	%r144, %r144, %r15;
	add.s64 	%rd121, %rd121, 288;
	add.s32 	%r143, %r143, 72;
	add.s64 	%rd120, %rd120, 288;
	setp.ne.s32 	%p10, %r152, 0;
	mov.u32 	%r154, %r11;
	@%p10 bra 	$L__BB0_6;
$L__BB0_7:
	setp.eq.s32 	%p11, %r9, 0;
	@%p11 bra 	$L__BB0_15;
	add.s32 	%r110, %r9, -1;
	setp.lt.u32 	%p12, %r110, 3;
	@%p12 bra 	$L__BB0_10;
	add.s32 	%r111, %r154, %r7;
	mad.lo.s32 	%r112, %r111, 3, %r141;
	mad.lo.s32 	%r113, %r112, 3, %r142;
	add.s32 	%r114, %r154, %r8;
	mad.lo.s32 	%r115, %r114, %r65, %r25;
	mul.lo.s32 	%r116, %r115, %r66;
	mul.wide.u32 	%rd65, %r113, 4;
	add.s64 	%rd66, %rd2, %rd65;
	ld.global.nc.f32 	%f41, [%rd66];
	cvt.s64.s32 	%rd67, %r116;
	cvt.u64.u32 	%rd68, %r142;
	add.s64 	%rd70, %rd111, %rd68;
	add.s64 	%rd71, %rd70, %rd67;
	shl.b64 	%rd72, %rd71, 2;
	add.s64 	%rd73, %rd1, %rd72;
	ld.global.nc.f32 	%f42, [%rd73+-4];
	fma.rn.f32 	%f43, %f41, %f42, %f69;
	add.s32 	%r117, %r113, 9;
	add.s32 	%r118, %r116, %r2;
	mul.wide.u32 	%rd74, %r117, 4;
	add.s64 	%rd75, %rd2, %rd74;
	ld.global.nc.f32 	%f44, [%rd75];
	cvt.s64.s32 	%rd76, %r118;
	add.s64 	%rd77, %rd70, %rd76;
	shl.b64 	%rd78, %rd77, 2;
	add.s64 	%rd79, %rd1, %rd78;
	ld.global.nc.f32 	%f45, [%rd79+-4];
	fma.rn.f32 	%f46, %f44, %f45, %f43;
	add.s32 	%r119, %r113, 18;
	add.s32 	%r120, %r118, %r2;
	mul.wide.u32 	%rd80, %r119, 4;
	add.s64 	%rd81, %rd2, %rd80;
	ld.global.nc.f32 	%f47, [%rd81];
	cvt.s64.s32 	%rd82, %r120;
	add.s64 	%rd83, %rd70, %rd82;
	shl.b64 	%rd84, %rd83, 2;
	add.s64 	%rd85, %rd1, %rd84;
	ld.global.nc.f32 	%f48, [%rd85+-4];
	fma.rn.f32 	%f49, %f47, %f48, %f46;
	add.s32 	%r121, %r113, 27;
	add.s32 	%r122, %r120, %r2;
	mul.wide.u32 	%rd86, %r121, 4;
	add.s64 	%rd87, %rd2, %rd86;
	ld.global.nc.f32 	%f50, [%rd87];
	cvt.s64.s32 	%rd88, %r122;
	add.s64 	%rd89, %rd70, %rd88;
	shl.b64 	%rd90, %rd89, 2;
	add.s64 	%rd91, %rd1, %rd90;
	ld.global.nc.f32 	%f51, [%rd91+-4];
	fma.rn.f32 	%f69, %f50, %f51, %f49;
	add.s32 	%r154, %r154, 4;
$L__BB0_10:
	setp.eq.s32 	%p13, %r10, 0;
	@%p13 bra 	$L__BB0_15;
	setp.eq.s32 	%p14, %r10, 1;
	@%p14 bra 	$L__BB0_13;
	add.s32 	%r123, %r154, %r7;
	mad.lo.s32 	%r124, %r123, 3, %r141;
	mad.lo.s32 	%r125, %r124, 3, %r142;
	add.s32 	%r126, %r154, %r8;
	mad.lo.s32 	%r127, %r126, %r65, %r25;
	mul.lo.s32 	%r128, %r127, %r66;
	mul.wide.u32 	%rd92, %r125, 4;
	add.s64 	%rd93, %rd2, %rd92;
	ld.global.nc.f32 	%f53, [%rd93];
	cvt.s64.s32 	%rd94, %r128;
	cvt.u64.u32 	%rd95, %r142;
	add.s64 	%rd97, %rd111, %rd95;
	add.s64 	%rd98, %rd97, %rd94;
	shl.b64 	%rd99, %rd98, 2;
	add.s64 	%rd100, %rd1, %rd99;
	ld.global.nc.f32 	%f54, [%rd100+-4];
	fma.rn.f32 	%f55, %f53, %f54, %f69;
	add.s32 	%r129, %r125, 9;
	add.s32 	%r130, %r128, %r2;
	mul.wide.u32 	%rd101, %r129, 4;
	add.s64 	%rd102, %rd2, %rd101;
	ld.global.nc.f32 	%f56, [%rd102];
	cvt.s64.s32 	%rd103, %r130;
	add.s64 	%rd104, %rd97, %rd103;
	shl.b64 	%rd105, %rd104, 2;
	add.s64 	%rd106, %rd1, %rd105;
	ld.global.nc.f32 	%f57, [%rd106+-4];
	fma.rn.f32 	%f69, %f56, %f57, %f55;
	add.s32 	%r154, %r154, 2;
$L__BB0_13:
	setp.eq.s32 	%p15, %r12, 0;
	@%p15 bra 	$L__BB0_15;
	add.s32 	%r131, %r154, %r7;
	mad.lo.s32 	%r132, %r131, 3, %r141;
	mad.lo.s32 	%r133, %r132, 3, %r142;
	add.s32 	%r134, %r154, %r8;
	mad.lo.s32 	%r135, %r134, %r65, %r25;
	mul.lo.s32 	%r136, %r135, %r66;
	mul.wide.u32 	%rd107, %r133, 4;
	add.s64 	%rd108, %rd2, %rd107;
	ld.global.nc.f32 	%f58, [%rd108];
	cvt.s64.s32 	%rd109, %r136;
	cvt.u64.u32 	%rd110, %r142;
	add.s64 	%rd112, %rd111, %rd110;
	add.s64 	%rd113, %rd112, %rd109;
	shl.b64 	%rd114, %rd113, 2;
	add.s64 	%rd115, %rd1, %rd114;
	ld.global.nc.f32 	%f59, [%rd115+-4];
	fma.rn.f32 	%f69, %f58, %f59, %f69;
$L__BB0_15:
	add.s32 	%r142, %r142, 1;
	setp.ne.s32 	%p16, %r142, 3;
	@%p16 bra 	$L__BB0_3;
	add.s32 	%r141, %r141, 1;
	setp.ne.s32 	%p17, %r141, 3;
	@%p17 bra 	$L__BB0_2;
	ld.param.u32 	%r140, [_Z13conv3x3_densePKfS0_PfS0_iiiii_param_6];
	ld.param.u64 	%rd119, [_Z13conv3x3_densePKfS0_PfS0_iiiii_param_2];
	mad.lo.s32 	%r137, %r140, %r6, %r5;
	mad.lo.s32 	%r138, %r137, %r65, %r4;
	mad.lo.s32 	%r139, %r138, %r66, %r3;
	cvta.to.global.u64 	%rd116, %rd119;
	mul.wide.s32 	%rd117, %r139, 4;
	add.s64 	%rd118, %rd116, %rd117;
	st.global.f32 	[%rd118], %f69;
$L__BB0_18:
	ret;

}
	// .globl	_Z6relu4dPfiiii
.visible .entry _Z6relu4dPfiiii(
	.param .u64 .ptr .align 1 _Z6relu4dPfiiii_param_0,
	.param .u32 _Z6relu4dPfiiii_param_1,
	.param .u32 _Z6relu4dPfiiii_param_2,
	.param .u32 _Z6relu4dPfiiii_param_3,
	.param .u32 _Z6relu4dPfiiii_param_4
)
{
	.reg .pred 	%p<3>;
	.reg .b32 	%r<18>;
	.reg .b32 	%f<2>;
	.reg .b64 	%rd<5>;

	ld.param.u64 	%rd2, [_Z6relu4dPfiiii_param_0];
	ld.param.u32 	%r2, [_Z6relu4dPfiiii_param_2];
	ld.param.u32 	%r3, [_Z6relu4dPfiiii_param_3];
	ld.param.u32 	%r4, [_Z6relu4dPfiiii_param_4];
	mov.u32 	%r5, %tid.x;
	mov.u32 	%r6, %ntid.x;
	mov.u32 	%r7, %ctaid.x;
	mad.lo.s32 	%r1, %r6, %r7, %r5;
	mul.lo.s32 	%r8, %r4, %r3;
	setp.ge.s32 	%p1, %r1, %r8;
	@%p1 bra 	$L__BB1_3;
	cvta.to.global.u64 	%rd3, %rd2;
	div.s32 	%r9, %r1, %r4;
	mul.lo.s32 	%r10, %r9, %r4;
	sub.s32 	%r11, %r1, %r10;
	mov.u32 	%r12, %ctaid.y;
	mov.u32 	%r13, %ctaid.z;
	mad.lo.s32 	%r14, %r2, %r13, %r12;
	mad.lo.s32 	%r15, %r14, %r3, %r9;
	mad.lo.s32 	%r16, %r15, %r4, %r11;
	mul.wide.s32 	%rd4, %r16, 4;
	add.s64 	%rd1, %rd3, %rd4;
	ld.global.f32 	%f1, [%rd1];
	setp.geu.f32 	%p2, %f1, 0f00000000;
	@%p2 bra 	$L__BB1_3;
	mov.b32 	%r17, 0;
	st.global.u32 	[%rd1], %r17;
$L__BB1_3:
	ret;

}
	// .globl	_Z23fusedConvBiasReLU_densePKfS0_S0_Pfiiiii
.visible .entry _Z23fusedConvBiasReLU_densePKfS0_S0_Pfiiiii(
	.param .u64 .ptr .align 1 _Z23fusedConvBiasReLU_densePKfS0_S0_Pfiiiii_param_0,
	.param .u64 .ptr .align 1 _Z23fusedConvBiasReLU_densePKfS0_S0_Pfiiiii_param_1,
	.param .u64 .ptr .align 1 _Z23fusedConvBiasReLU_densePKfS0_S0_Pfiiiii_param_2,
	.param .u64 .ptr .align 1 _Z23fusedConvBiasReLU_densePKfS0_S0_Pfiiiii_param_3,
	.param .u32 _Z23fusedConvBiasReLU_densePKfS0_S0_Pfiiiii_param_4,
	.param .u32 _Z23fusedConvBiasReLU_densePKfS0_S0_Pfiiiii_param_5,
	.param .u32 _Z23fusedConvBiasReLU_densePKfS0_S0_Pfiiiii_param_6,
	.param .u32 _Z23fusedConvBiasReLU_densePKfS0_S0_Pfiiiii_param_7,
	.param .u32 _Z23fusedConvBiasReLU_densePKfS0_S0_Pfiiiii_param_8
)
{
	.reg .pred 	%p<19>;
	.reg .b32 	%r<156>;
	.reg .b32 	%f<71>;
	.reg .b64 	%rd<122>;

	ld.param.u64 	%rd11, [_Z23fusedConvBiasReLU_densePKfS0_S0_Pfiiiii_param_0];
	ld.param.u64 	%rd12, [_Z23fusedConvBiasReLU_densePKfS0_S0_Pfiiiii_param_1];
	ld.param.u64 	%rd9, [_Z23fusedConvBiasReLU_densePKfS0_S0_Pfiiiii_param_2];
	ld.param.u32 	%r63, [_Z23fusedConvBiasReLU_densePKfS0_S0_Pfiiiii_param_5];
	ld.param.u32 	%r65, [_Z23fusedConvBiasReLU_densePKfS0_S0_Pfiiiii_param_7];
	ld.param.u32 	%r66, [_Z23fusedConvBiasReLU_densePKfS0_S0_Pfiiiii_param_8];
	cvta.to.global.u64 	%rd1, %rd11;
	cvta.to.global.u64 	%rd2, %rd12;
	mov.u32 	%r67, %tid.x;
	mov.u32 	%r68, %ntid.x;
	mov.u32 	%r69, %ctaid.x;
	mad.lo.s32 	%r1, %r68, %r69, %r67;
	mul.lo.s32 	%r2, %r66, %r65;
	setp.ge.s32 	%p1, %r1, %r2;
	@%p1 bra 	$L__BB2_18;
	cvta.to.global.u64 	%rd13, %rd9;
	div.s32 	%r4, %r1, %r66;
	mul.lo.s32 	%r71, %r4, %r66;
	sub.s32 	%r3, %r1, %r71;
	mov.u32 	%r5, %ctaid.y;
	mov.u32 	%r6, %ctaid.z;
	mul.wide.u32 	%rd14, %r5, 4;
	add.s64 	%rd15, %rd13, %rd14;
	ld.global.nc.f32 	%f70, [%rd15];
	mul.lo.s32 	%r7, %r63, %r5;
	mul.lo.s32 	%r8, %r63, %r6;
	and.b32  	%r9, %r63, 7;
	and.b32  	%r10, %r63, 3;
	and.b32  	%r11, %r63, 2147483640;
	and.b32  	%r12, %r63, 1;
	neg.s32 	%r13, %r11;
	mad.lo.s32 	%r72, %r65, %r8, %r65;
	add.s32 	%r73, %r4, %r72;
	add.s32 	%r14, %r73, -1;
	shl.b32 	%r15, %r2, 3;
	add.s32 	%r74, %r8, 2;
	mad.lo.s32 	%r75, %r65, %r74, %r4;
	add.s32 	%r16, %r75, -1;
	add.s32 	%r76, %r8, 3;
	mad.lo.s32 	%r77, %r65, %r76, %r4;
	add.s32 	%r17, %r77, -1;
	add.s32 	%r78, %r8, 4;
	mad.lo.s32 	%r79, %r65, %r78, %r4;
	add.s32 	%r18, %r79, -1;
	add.s32 	%r80, %r8, 5;
	mad.lo.s32 	%r81, %r65, %r80, %r4;
	add.s32 	%r19, %r81, -1;
	add.s32 	%r82, %r8, 6;
	mad.lo.s32 	%r83, %r65, %r82, %r4;
	add.s32 	%r20, %r83, -1;
	add.s32 	%r84, %r8, 7;
	mad.lo.s32 	%r85, %r65, %r84, %r4;
	add.s32 	%r21, %r85, -1;
	mul.lo.s32 	%r86, %r6, %r65;
	mad.lo.s32 	%r87, %r86, %r63, %r4;
	add.s32 	%r22, %r87, -1;
	mul.lo.s32 	%r23, %r7, 9;
	mov.b32 	%r141, 0;
	cvt.s64.s32 	%rd111, %r3;
$L__BB2_2:
	add.s32 	%r89, %r4, %r141;
	add.s32 	%r25, %r89, -1;
	add.s32 	%r90, %r14, %r141;
	mul.lo.s32 	%r26, %r66, %r90;
	add.s32 	%r91, %r16, %r141;
	mul.lo.s32 	%r27, %r66, %r91;
	add.s32 	%r92, %r17, %r141;
	mul.lo.s32 	%r28, %r66, %r92;
	add.s32 	%r93, %r18, %r141;
	mul.lo.s32 	%r29, %r66, %r93;
	add.s32 	%r94, %r19, %r141;
	mul.lo.s32 	%r30, %r66, %r94;
	add.s32 	%r95, %r20, %r141;
	mul.lo.s32 	%r31, %r66, %r95;
	add.s32 	%r96, %r21, %r141;
	mul.lo.s32 	%r32, %r66, %r96;
	add.s32 	%r97, %r22, %r141;
	mul.lo.s32 	%r33, %r66, %r97;
	mov.b32 	%r142, 0;
	mad.lo.s32 	%r102, %r141, 3, %r23;
$L__BB2_3:
	setp.ge.s32 	%p2, %r25, %r65;
	setp.lt.s32 	%p3, %r63, 1;
	add.s32 	%r98, %r3, %r142;
	add.s32 	%r99, %r98, -1;
	or.b32  	%r100, %r99, %r25;
	setp.lt.s32 	%p4, %r100, 0;
	setp.ge.s32 	%p5, %r99, %r66;
	or.pred  	%p6, %p5, %p2;
	or.pred  	%p7, %p6, %p4;
	or.pred  	%p8, %p7, %p3;
	@%p8 bra 	$L__BB2_15;
	setp.lt.u32 	%p9, %r63, 8;
	mov.b32 	%r154, 0;
	@%p9 bra 	$L__BB2_7;
	add.s32 	%r103, %r102, %r142;
	add.s32 	%r104, %r103, 9;
	mul.wide.u32 	%rd16, %r104, 4;
	add.s64 	%rd121, %rd2, %rd16;
	add.s32 	%r143, %r103, 36;
	mul.wide.u32 	%rd17, %r103, 4;
	add.s64 	%rd120, %rd2, %rd17;
	mov.u32 	%r144, %r33;
	mov.u32 	%r145, %r32;
	mov.u32 	%r146, %r31;
	mov.u32 	%r147, %r30;
	mov.u32 	%r148, %r29;
	mov.u32 	%r149, %r28;
	mov.u32 	%r150, %r27;
	mov.u32 	%r151, %r26;
	mov.u32 	%r152, %r13;
$L__BB2_6:
	.pragma "nounroll";
	ld.global.nc.f32 	%f17, [%rd120];
	cvt.s64.s32 	%rd18, %r144;
	cvt.u64.u32 	%rd19, %r142;
	cvt.s64.s32 	%rd20, %r3;
	add.s64 	%rd21, %rd20, %rd19;
	add.s64 	%rd22, %rd21, %rd18;
	shl.b64 	%rd23, %rd22, 2;
	add.s64 	%rd24, %rd1, %rd23;
	ld.global.nc.f32 	%f18, [%rd24+-4];
	fma.rn.f32 	%f19, %f17, %f18, %f70;
	ld.global.nc.f32 	%f20, [%rd121];
	cvt.s64.s32 	%rd25, %r151;
	add.s64 	%rd26, %rd21, %rd25;
	shl.b64 	%rd27, %rd26, 2;
	add.s64 	%rd28, %rd1, %rd27;
	ld.global.nc.f32 	%f21, [%rd28+-4];
	fma.rn.f32 	%f22, %f20, %f21, %f19;
	add.s32 	%r105, %r143, -18;
	mul.wide.u32 	%rd29, %r105, 4;
	add.s64 	%rd30, %rd2, %rd29;
	ld.global.nc.f32 	%f23, [%rd30];
	cvt.s64.s32 	%rd31, %r150;
	add.s64 	%rd32, %rd21, %rd31;
	shl.b64 	%rd33, %rd32, 2;
	add.s64 	%rd34, %rd1, %rd33;
	ld.global.nc.f32 	%f24, [%rd34+-4];
	fma.rn.f32 	%f25, %f23, %f24, %f22;
	add.s32 	%r106, %r143, -9;
	mul.wide.u32 	%rd35, %r106, 4;
	add.s64 	%rd36, %rd2, %rd35;
	ld.global.nc.f32 	%f26, [%rd36];
	cvt.s64.s32 	%rd37, %r149;
	add.s64 	%rd38, %rd21, %rd37;
	shl.b64 	%rd39, %rd38, 2;
	add.s64 	%rd40, %rd1, %rd39;
	ld.global.nc.f32 	%f27, [%rd40+-4];
	fma.rn.f32 	%f28, %f26, %f27, %f25;
	add.s32 	%r107, %r143, 27;
	mul.wide.u32 	%rd41, %r143, 4;
	add.s64 	%rd42, %rd2, %rd41;
	ld.global.nc.f32 	%f29, [%rd42];
	cvt.s64.s32 	%rd43, %r148;
	add.s64 	%rd44, %rd21, %rd43;
	shl.b64 	%rd45, %rd44, 2;
	add.s64 	%rd46, %rd1, %rd45;
	ld.global.nc.f32 	%f30, [%rd46+-4];
	fma.rn.f32 	%f31, %f29, %f30, %f28;
	add.s32 	%r108, %r143, 9;
	mul.wide.u32 	%rd47, %r108, 4;
	add.s64 	%rd48, %rd2, %rd47;
	ld.global.nc.f32 	%f32, [%rd48];
	cvt.s64.s32 	%rd49, %r147;
	add.s64 	%rd50, %rd21, %rd49;
	shl.b64 	%rd51, %rd50, 2;
	add.s64 	%rd52, %rd1, %rd51;
	ld.global.nc.f32 	%f33, [%rd52+-4];
	fma.rn.f32 	%f34, %f32, %f33, %f31;
	add.s32 	%r109, %r143, 18;
	mul.wide.u32 	%rd53, %r109, 4;
	add.s64 	%rd54, %rd2, %rd53;
	ld.global.nc.f32 	%f35, [%rd54];
	cvt.s64.s32 	%rd55, %r146;
	add.s64 	%rd56, %rd21, %rd55;
	shl.b64 	%rd57, %rd56, 2;
	add.s64 	%rd58, %rd1, %rd57;
	ld.global.nc.f32 	%f36, [%rd58+-4];
	fma.rn.f32 	%f37, %f35, %f36, %f34;
	mul.wide.u32 	%rd59, %r107, 4;
	add.s64 	%rd60, %rd2, %rd59;
	ld.global.nc.f32 	%f38, [%rd60];
	cvt.s64.s32 	%rd61, %r145;
	add.s64 	%rd62, %rd21, %rd61;
	shl.b64 	%rd63, %rd62, 2;
	add.s64 	%rd64, %rd1, %rd63;
	ld.global.nc.f32 	%f39, [%rd64+-4];
	fma.rn.f32 	%f70, %f38, %f39, %f37;
	add.s32 	%r152, %r152, 8;
	add.s32 	%r151, %r151, %r15;
	add.s32 	%r150, %r150, %r15;
	add.s32 	%r149, %r149, %r15;
	add.s32 	%r148, %r148, %r15;
	add.s32 	%r147, %r147, %r15;
	add.s32 	%r146, %r146, %r15;
	add.s32 	%r145, %r145, %r15;
	add.s32 	%r144, %r144, %r15;
	add.s64 	%rd121, %rd121, 288;
	add.s32 	%r143, %r143, 72;
	add.s64 	%rd120, %rd120, 288;
	setp.ne.s32 	%p10, %r152, 0;
	mov.u32 	%r154, %r11;
	@%p10 bra 	$L__BB2_6;
$L__BB2_7:
	setp.eq.s32 	%p11, %r9, 0;
	@%p11 bra 	$L__BB2_15;
	add.s32 	%r110, %r9, -1;
	setp.lt.u32 	%p12, %r110, 3;
	@%p12 bra 	$L__BB2_10;
	add.s32 	%r111, %r154, %r7;
	mad.lo.s32 	%r112, %r111, 3, %r141;
	mad.lo.s32 	%r113, %r112, 3, %r142;
	add.s32 	%r114, %r154, %r8;
	mad.lo.s32 	%r115, %r114, %r65, %r25;
	mul.lo.s32 	%r116, %r115, %r66;
	mul.wide.u32 	%rd65, %r113, 4;
	add.s64 	%rd66, %rd2, %rd65;
	ld.global.nc.f32 	%f41, [%rd66];
	cvt.s64.s32 	%rd67, %r116;
	cvt.u64.u32 	%rd68, %r142;
	add.s64 	%rd70, %rd111, %rd68;
	add.s64 	%rd71, %rd70, %rd67;
	shl.b64 	%rd72, %rd71, 2;
	add.s64 	%rd73, %rd1, %rd72;
	ld.global.nc.f32 	%f42, [%rd73+-4];
	fma.rn.f32 	%f43, %f41, %f42, %f70;
	add.s32 	%r117, %r113, 9;
	add.s32 	%r118, %r116, %r2;
	mul.wide.u32 	%rd74, %r117, 4;
	add.s64 	%rd75, %rd2, %rd74;
	ld.global.nc.f32 	%f44, [%rd75];
	cvt.s64.s32 	%rd76, %r118;
	add.s64 	%rd77, %rd70, %rd76;
	shl.b64 	%rd78, %rd77, 2;
	add.s64 	%rd79, %rd1, %rd78;
	ld.global.nc.f32 	%f45, [%rd79+-4];
	fma.rn.f32 	%f46, %f44, %f45, %f43;
	add.s32 	%r119, %r113, 18;
	add.s32 	%r120, %r118, %r2;
	mul.wide.u32 	%rd80, %r119, 4;
	add.s64 	%rd81, %rd2, %rd80;
	ld.global.nc.f32 	%f47, [%rd81];
	cvt.s64.s32 	%rd82, %r120;
	add.s64 	%rd83, %rd70, %rd82;
	shl.b64 	%rd84, %rd83, 2;
	add.s64 	%rd85, %rd1, %rd84;
	ld.global.nc.f32 	%f48, [%rd85+-4];
	fma.rn.f32 	%f49, %f47, %f48, %f46;
	add.s32 	%r121, %r113, 27;
	add.s32 	%r122, %r120, %r2;
	mul.wide.u32 	%rd86, %r121, 4;
	add.s64 	%rd87, %rd2, %rd86;
	ld.global.nc.f32 	%f50, [%rd87];
	cvt.s64.s32 	%rd88, %r122;
	add.s64 	%rd89, %rd70, %rd88;
	shl.b64 	%rd90, %rd89, 2;
	add.s64 	%rd91, %rd1, %rd90;
	ld.global.nc.f32 	%f51, [%rd91+-4];
	fma.rn.f32 	%f70, %f50, %f51, %f49;
	add.s32 	%r154, %r154, 4;
$L__BB2_10:
	setp.eq.s32 	%p13, %r10, 0;
	@%p13 bra 	$L__BB2_15;
	setp.eq.s32 	%p14, %r10, 1;
	@%p14 bra 	$L__BB2_13;
	add.s32 	%r123, %r154, %r7;
	mad.lo.s32 	%r124, %r123, 3, %r141;
	mad.lo.s32 	%r125, %r124, 3, %r142;
	add.s32 	%r126, %r154, %r8;
	mad.lo.s32 	%r127, %r126, %r65, %r25;
	mul.lo.s32 	%r128, %r127, %r66;
	mul.wide.u32 	%rd92, %r125, 4;
	add.s64 	%rd93, %rd2, %rd92;
	ld.global.nc.f32 	%f53, [%rd93];
	cvt.s64.s32 	%rd94, %r128;
	cvt.u64.u32 	%rd95, %r142;
	add.s64 	%rd97, %rd111, %rd95;
	add.s64 	%rd98, %rd97, %rd94;
	shl.b64 	%rd99, %rd98, 2;
	add.s64 	%rd100, %rd1, %rd99;
	ld.global.nc.f32 	%f54, [%rd100+-4];
	fma.rn.f32 	%f55, %f53, %f54, %f70;
	add.s32 	%r129, %r125, 9;
	add.s32 	%r130, %r128, %r2;
	mul.wide.u32 	%rd101, %r129, 4;
	add.s64 	%rd102, %rd2, %rd101;
	ld.global.nc.f32 	%f56, [%rd102];
	cvt.s64.s32 	%rd103, %r130;
	add.s64 	%rd104, %rd97, %rd103;
	shl.b64 	%rd105, %rd104, 2;
	add.s64 	%rd106, %rd1, %rd105;
	ld.global.nc.f32 	%f57, [%rd106+-4];
	fma.rn.f32 	%f70, %f56, %f57, %f55;
	add.s32 	%r154, %r154, 2;
$L__BB2_13:
	setp.eq.s32 	%p15, %r12, 0;
	@%p15 bra 	$L__BB2_15;
	add.s32 	%r131, %r154, %r7;
	mad.lo.s32 	%r132, %r131, 3, %r141;
	mad.lo.s32 	%r133, %r132, 3, %r142;
	add.s32 	%r134, %r154, %r8;
	mad.lo.s32 	%r135, %r134, %r65, %r25;
	mul.lo.s32 	%r136, %r135, %r66;
	mul.wide.u32 	%rd107, %r133, 4;
	add.s64 	%rd108, %rd2, %rd107;
	ld.global.nc.f32 	%f58, [%rd108];
	cvt.s64.s32 	%rd109, %r136;
	cvt.u64.u32 	%rd110, %r142;
	add.s64 	%rd112, %rd111, %rd110;
	add.s64 	%rd113, %rd112, %rd109;
	shl.b64 	%rd114, %rd113, 2;
	add.s64 	%rd115, %rd1, %rd114;
	ld.global.nc.f32 	%f59, [%rd115+-4];
	fma.rn.f32 	%f70, %f58, %f59, %f70;
$L__BB2_15:
	add.s32 	%r142, %r142, 1;
	setp.ne.s32 	%p16, %r142, 3;
	@%p16 bra 	$L__BB2_3;
	add.s32 	%r141, %r141, 1;
	setp.ne.s32 	%p17, %r141, 3;
	@%p17 bra 	$L__BB2_2;
	ld.param.u32 	%r140, [_Z23fusedConvBiasReLU_densePKfS0_S0_Pfiiiii_param_6];
	ld.param.u64 	%rd119, [_Z23fusedConvBiasReLU_densePKfS0_S0_Pfiiiii_param_3];
	setp.lt.f32 	%p18, %f70, 0f00000000;
	selp.f32 	%f60, 0f00000000, %f70, %p18;
	mad.lo.s32 	%r137, %r140, %r6, %r5;
	mad.lo.s32 	%r138, %r137, %r65, %r4;
	mad.lo.s32 	%r139, %r138, %r66, %r3;
	cvta.to.global.u64 	%rd116, %rd119;
	mul.wide.s32 	%rd117, %r139, 4;
	add.s64 	%rd118, %rd116, %rd117;
	st.global.f32 	[%rd118], %f60;
$L__BB2_18:
	ret;

}


// ===== COMPILED SASS (sm_100) =====

	.target	sm_100

	.elftype	@"ET_EXEC"


//--------------------- .note.nv.tkinfo           --------------------------
	.section	.note.nv.tkinfo,"",@"SHT_NOTE"
	.sectionflags	@"SHF_NOTE_NV_TKINFO"
	.tkinfo
        /*0018*/ 	.word	0x00000002
        /*0030*/ 	.string	""
        /*0030*/ 	.string	"ptxas"
        /*0030*/ 	.string	"Cuda compilation tools, release 13.0, V13.0.88"
        /*0030*/ 	.string	"Build cuda_13.0.r13.0/compiler.36424714_0"
        /*0030*/ 	.string	"-arch sm_100 -m 64 "



//--------------------- .note.nv.cuinfo           --------------------------
	.section	.note.nv.cuinfo,"",@"SHT_NOTE"
	.sectionflags	@"SHF_NOTE_NV_CUINFO"
        /*0018*/ 	.short	0x0002
        /*001a*/ 	.short	0x0064
        /*001c*/ 	.short	0x0082
	.zero		2


//--------------------- .nv.info                  --------------------------
	.section	.nv.info,"",@"SHT_CUDA_INFO"
	.align	4


	//----- nvinfo : EIATTR_REGCOUNT
	.align		4
        /*0000*/ 	.byte	0x04, 0x2f
        /*0002*/ 	.short	(.L_1 - .L_0)
	.align		4
.L_0:
        /*0004*/ 	.word	index@(_Z13conv3x3_densePKfS0_PfS0_iiiii)
        /*0008*/ 	.word	0x00000020


	//----- nvinfo : EIATTR_FRAME_SIZE
	.align		4
.L_1:
        /*000c*/ 	.byte	0x04, 0x11
        /*000e*/ 	.short	(.L_3 - .L_2)
	.align		4
.L_2:
        /*0010*/ 	.word	index@(_Z13conv3x3_densePKfS0_PfS0_iiiii)
        /*0014*/ 	.word	0x00000000


	//----- nvinfo : EIATTR_REGCOUNT
	.align		4
.L_3:
        /*0018*/ 	.byte	0x04, 0x2f
        /*001a*/ 	.short	(.L_5 - .L_4)
	.align		4
.L_4:
        /*001c*/ 	.word	index@(_Z6relu4dPfiiii)
        /*0020*/ 	.word	0x0000000c


	//----- nvinfo : EIATTR_FRAME_SIZE
	.align		4
.L_5:
        /*0024*/ 	.byte	0x04, 0x11
        /*0026*/ 	.short	(.L_7 - .L_6)
	.align		4
.L_6:
        /*0028*/ 	.word	index@(_Z6relu4dPfiiii)
        /*002c*/ 	.word	0x00000000


	//----- nvinfo : EIATTR_REGCOUNT
	.align		4
.L_7:
        /*0030*/ 	.byte	0x04, 0x2f
        /*0032*/ 	.short	(.L_9 - .L_8)
	.align		4
.L_8:
        /*0034*/ 	.word	index@(_Z23fusedConvBiasReLU_densePKfS0_S0_Pfiiiii)
        /*0038*/ 	.word	0x00000020


	//----- nvinfo : EIATTR_FRAME_SIZE
	.align		4
.L_9:
        /*003c*/ 	.byte	0x04, 0x11
        /*003e*/ 	.short	(.L_11 - .L_10)
	.align		4
.L_10:
        /*0040*/ 	.word	index@(_Z23fusedConvBiasReLU_densePKfS0_S0_Pfiiiii)
        /*0044*/ 	.word	0x00000000


	//----- nvinfo : EIATTR_MIN_STACK_SIZE
	.align		4
.L_11:
        /*0048*/ 	.byte	0x04, 0x12
        /*004a*/ 	.short	(.L_13 - .L_12)
	.align		4
.L_12:
        /*004c*/ 	.word	index@(_Z23fusedConvBiasReLU_densePKfS0_S0_Pfiiiii)
        /*0050*/ 	.word	0x00000000


	//----- nvinfo : EIATTR_MIN_STACK_SIZE
	.align		4
.L_13:
        /*0054*/ 	.byte	0x04, 0x12
        /*0056*/ 	.short	(.L_15 - .L_14)
	.align		4
.L_14:
        /*0058*/ 	.word	index@(_Z6relu4dPfiiii)
        /*005c*/ 	.word	0x00000000


	//----- nvinfo : EIATTR_MIN_STACK_SIZE
	.align		4
.L_15:
        /*0060*/ 	.byte	0x04, 0x12
        /*0062*/ 	.short	(.L_17 - .L_16)
	.align		4
.L_16:
        /*0064*/ 	.word	index@(_Z13conv3x3_densePKfS0_PfS0_iiiii)
        /*0068*/ 	.word	0x00000000
.L_17:


//--------------------- .nv.compat                --------------------------
	.section	.nv.compat,"",@"SHT_CUDA_COMPAT_INFO"
	.align	4
        /*0000*/ 	.byte	0x02, 0x09, 0x00, 0x00, 0x02, 0x02, 0x01, 0x00, 0x02, 0x05, 0x05, 0x00, 0x03, 0x07, 0x01, 0x01
        /*0010*/ 	.byte	0x02, 0x03, 0x00, 0x00, 0x02, 0x06, 0x01, 0x00, 0x04, 0x0b, 0x08, 0x00, 0x09, 0x00, 0x00, 0x00
        /*0020*/ 	.byte	0x00, 0x00, 0x00, 0x00


//--------------------- .nv.info._Z23fusedConvBiasReLU_densePKfS0_S0_Pfiiiii --------------------------
	.section	.nv.info._Z23fusedConvBiasReLU_densePKfS0_S0_Pfiiiii,"",@"SHT_CUDA_INFO"
	.sectionflags	@""
	.align	4


	//----- nvinfo : EIATTR_CUDA_API_VERSION
	.align		4
        /*0000*/ 	.byte	0x04, 0x37
        /*0002*/ 	.short	(.L_19 - .L_18)
.L_18:
        /*0004*/ 	.word	0x00000082


	//----- nvinfo : EIATTR_KPARAM_INFO
	.align		4
.L_19:
        /*0008*/ 	.byte	0x04, 0x17
        /*000a*/ 	.short	(.L_21 - .L_20)
.L_20:
        /*000c*/ 	.word	0x00000000
        /*0010*/ 	.short	0x0008
        /*0012*/ 	.short	0x0030
        /*0014*/ 	.byte	0x00, 0xf0, 0x11, 0x00


	//----- nvinfo : EIATTR_KPARAM_INFO
	.align		4
.L_21:
        /*0018*/ 	.byte	0x04, 0x17
        /*001a*/ 	.short	(.L_23 - .L_22)
.L_22:
        /*001c*/ 	.word	0x00000000
        /*0020*/ 	.short	0x0007
        /*0022*/ 	.short	0x002c
        /*0024*/ 	.byte	0x00, 0xf0, 0x11, 0x00


	//----- nvinfo : EIATTR_KPARAM_INFO
	.align		4
.L_23:
        /*0028*/ 	.byte	0x04, 0x17
        /*002a*/ 	.short	(.L_25 - .L_24)
.L_24:
        /*002c*/ 	.word	0x00000000
        /*0030*/ 	.short	0x0006
        /*0032*/ 	.short	0x0028
        /*0034*/ 	.byte	0x00, 0xf0, 0x11, 0x00


	//----- nvinfo : EIATTR_KPARAM_INFO
	.align		4
.L_25:
        /*0038*/ 	.byte	0x04, 0x17
        /*003a*/ 	.short	(.L_27 - .L_26)
.L_26:
        /*003c*/ 	.word	0x00000000
        /*0040*/ 	.short	0x0005
        /*0042*/ 	.short	0x0024
        /*0044*/ 	.byte	0x00, 0xf0, 0x11, 0x00


	//----- nvinfo : EIATTR_KPARAM_INFO
	.align		4
.L_27:
        /*0048*/ 	.byte	0x04, 0x17
        /*004a*/ 	.short	(.L_29 - .L_28)
.L_28:
        /*004c*/ 	.word	0x00000000
        /*0050*/ 	.short	0x0004
        /*0052*/ 	.short	0x0020
        /*0054*/ 	.byte	0x00, 0xf0, 0x11, 0x00


	//----- nvinfo : EIATTR_KPARAM_INFO
	.align		4
.L_29:
        /*0058*/ 	.byte	0x04, 0x17
        /*005a*/ 	.short	(.L_31 - .L_30)
.L_30:
        /*005c*/ 	.word	0x00000000
        /*0060*/ 	.short	0x0003
        /*0062*/ 	.short	0x0018
        /*0064*/ 	.byte	0x00, 0xf5, 0x21, 0x00


	//----- nvinfo : EIATTR_KPARAM_INFO
	.align		4
.L_31:
        /*0068*/ 	.byte	0x04, 0x17
        /*006a*/ 	.short	(.L_33 - .L_32)
.L_32:
        /*006c*/ 	.word	0x00000000
        /*0070*/ 	.short	0x0002
        /*0072*/ 	.short	0x0010
        /*0074*/ 	.byte	0x00, 0xf5, 0x21, 0x00


	//----- nvinfo : EIATTR_KPARAM_INFO
	.align		4
.L_33:
        /*0078*/ 	.byte	0x04, 0x17
        /*007a*/ 	.short	(.L_35 - .L_34)
.L_34:
        /*007c*/ 	.word	0x00000000
        /*0080*/ 	.short	0x0001
        /*0082*/ 	.short	0x0008
        /*0084*/ 	.byte	0x00, 0xf5, 0x21, 0x00


	//----- nvinfo : EIATTR_KPARAM_INFO
	.align		4
.L_35:
        /*0088*/ 	.byte	0x04, 0x17
        /*008a*/ 	.short	(.L_37 - .L_36)
.L_36:
        /*008c*/ 	.word	0x00000000
        /*0090*/ 	.short	0x0000
        /*0092*/ 	.short	0x0000
        /*0094*/ 	.byte	0x00, 0xf5, 0x21, 0x00


	//----- nvinfo : EIATTR_SPARSE_MMA_MASK
	.align		4
.L_37:
        /*0098*/ 	.byte	0x03, 0x50
        /*009a*/ 	.short	0x0000


	//----- nvinfo : EIATTR_MAXREG_COUNT
	.align		4
        /*009c*/ 	.byte	0x03, 0x1b
        /*009e*/ 	.short	0x00ff


	//----- nvinfo : EIATTR_MERCURY_ISA_VERSION
	.align		4
        /*00a0*/ 	.byte	0x03, 0x5f
        /*00a2*/ 	.short	0x0101


	//----- nvinfo : EIATTR_VRC_CTA_INIT_COUNT
	.align		4
        /*00a4*/ 	.byte	0x02, 0x4a
	.zero		1
	.zero		1


	//----- nvinfo : EIATTR_EXIT_INSTR_OFFSETS
	.align		4
        /*00a8*/ 	.byte	0x04, 0x1c
        /*00aa*/ 	.short	(.L_39 - .L_38)


	//   ....[0]....
.L_38:
        /*00ac*/ 	.word	0x00000090


	//   ....[1]....
        /*00b0*/ 	.word	0x000017d0


	//----- nvinfo : EIATTR_CRS_STACK_SIZE
	.align		4
.L_39:
        /*00b4*/ 	.byte	0x04, 0x1e
        /*00b6*/ 	.short	(.L_41 - .L_40)
.L_40:
        /*00b8*/ 	.word	0x00000000


	//----- nvinfo : EIATTR_CBANK_PARAM_SIZE
	.align		4
.L_41:
        /*00bc*/ 	.byte	0x03, 0x19
        /*00be*/ 	.short	0x0034


	//----- nvinfo : EIATTR_PARAM_CBANK
	.align		4
        /*00c0*/ 	.byte	0x04, 0x0a
        /*00c2*/ 	.short	(.L_43 - .L_42)
	.align		4
.L_42:
        /*00c4*/ 	.word	index@(.nv.constant0._Z23fusedConvBiasReLU_densePKfS0_S0_Pfiiiii)
        /*00c8*/ 	.short	0x0380
        /*00ca*/ 	.short	0x0034


	//----- nvinfo : EIATTR_SW_WAR
	.align		4
.L_43:
        /*00cc*/ 	.byte	0x04, 0x36
        /*00ce*/ 	.short	(.L_45 - .L_44)
.L_44:
        /*00d0*/ 	.word	0x00000008
.L_45:


//--------------------- .nv.info._Z6relu4dPfiiii  --------------------------
	.section	.nv.info._Z6relu4dPfiiii,"",@"SHT_CUDA_INFO"
	.sectionflags	@""
	.align	4


	//----- nvinfo : EIATTR_CUDA_API_VERSION
	.align		4
        /*0000*/ 	.byte	0x04, 0x37
        /*0002*/ 	.short	(.L_47 - .L_46)
.L_46:
        /*0004*/ 	.word	0x00000082


	//----- nvinfo : EIATTR_KPARAM_INFO
	.align		4
.L_47:
        /*0008*/ 	.byte	0x04, 0x17
        /*000a*/ 	.short	(.L_49 - .L_48)
.L_48:
        /*000c*/ 	.word	0x00000000
        /*0010*/ 	.short	0x0004
        /*0012*/ 	.short	0x0014
        /*0014*/ 	.byte	0x00, 0xf0, 0x11, 0x00


	//----- nvinfo : EIATTR_KPARAM_INFO
	.align		4
.L_49:
        /*0018*/ 	.byte	0x04, 0x17
        /*001a*/ 	.short	(.L_51 - .L_50)
.L_50:
        /*001c*/ 	.word	0x00000000
        /*0020*/ 	.short	0x0003
        /*0022*/ 	.short	0x0010
        /*0024*/ 	.byte	0x00, 0xf0, 0x11, 0x00


	//----- nvinfo : EIATTR_KPARAM_INFO
	.align		4
.L_51:
        /*0028*/ 	.byte	0x04, 0x17
        /*002a*/ 	.short	(.L_53 - .L_52)
.L_52:
        /*002c*/ 	.word	0x00000000
        /*0030*/ 	.short	0x0002
        /*0032*/ 	.short	0x000c
        /*0034*/ 	.byte	0x00, 0xf0, 0x11, 0x00


	//----- nvinfo : EIATTR_KPARAM_INFO
	.align		4
.L_53:
        /*0038*/ 	.byte	0x04, 0x17
        /*003a*/ 	.short	(.L_55 - .L_54)
.L_54:
        /*003c*/ 	.word	0x00000000
        /*0040*/ 	.short	0x0001
        /*0042*/ 	.short	0x0008
        /*0044*/ 	.byte	0x00, 0xf0, 0x11, 0x00


	//----- nvinfo : EIATTR_KPARAM_INFO
	.align		4
.L_55:
        /*0048*/ 	.byte	0x04, 0x17
        /*004a*/ 	.short	(.L_57 - .L_56)
.L_56:
        /*004c*/ 	.word	0x00000000
        /*0050*/ 	.short	0x0000
        /*0052*/ 	.short	0x0000
        /*0054*/ 	.byte	0x00, 0xf5, 0x21, 0x00


	//----- nvinfo : EIATTR_SPARSE_MMA_MASK
	.align		4
.L_57:
        /*0058*/ 	.byte	0x03, 0x50
        /*005a*/ 	.short	0x0000


	//----- nvinfo : EIATTR_MAXREG_COUNT
	.align		4
        /*005c*/ 	.byte	0x03, 0x1b
        /*005e*/ 	.short	0x00ff


	//----- nvinfo : EIATTR_MERCURY_ISA_VERSION
	.align		4
        /*0060*/ 	.byte	0x03, 0x5f
        /*0062*/ 	.short	0x0101


	//----- nvinfo : EIATTR_VRC_CTA_INIT_COUNT
	.align		4
        /*0064*/ 	.byte	0x02, 0x4a
	.zero		1
	.zero		1


	//----- nvinfo : EIATTR_EXIT_INSTR_OFFSETS
	.align		4
        /*0068*/ 	.byte	0x04, 0x1c
        /*006a*/ 	.short	(.L_59 - .L_58)


	//   ....[0]....
.L_58:
        /*006c*/ 	.word	0x00000080


	//   ....[1]....
        /*0070*/ 	.word	0x000002e0


	//   ....[2]....
        /*0074*/ 	.word	0x00000300


	//----- nvinfo : EIATTR_CBANK_PARAM_SIZE
	.align		4
.L_59:
        /*0078*/ 	.byte	0x03, 0x19
        /*007a*/ 	.short	0x0018


	//----- nvinfo : EIATTR_PARAM_CBANK
	.align		4
        /*007c*/ 	.byte	0x04, 0x0a
        /*007e*/ 	.short	(.L_61 - .L_60)
	.align		4
.L_60:
        /*0080*/ 	.word	index@(.nv.constant0._Z6relu4dPfiiii)
        /*0084*/ 	.short	0x0380
        /*0086*/ 	.short	0x0018


	//----- nvinfo : EIATTR_SW_WAR
	.align		4
.L_61:
        /*0088*/ 	.byte	0x04, 0x36
        /*008a*/ 	.short	(.L_63 - .L_62)
.L_62:
        /*008c*/ 	.word	0x00000008
.L_63:


//--------------------- .nv.info._Z13conv3x3_densePKfS0_PfS0_iiiii --------------------------
	.section	.nv.info._Z13conv3x3_densePKfS0_PfS0_iiiii,"",@"SHT_CUDA_INFO"
	.sectionflags	@""
	.align	4


	//----- nvinfo : EIATTR_CUDA_API_VERSION
	.align		4
        /*0000*/ 	.byte	0x04, 0x37
        /*0002*/ 	.short	(.L_65 - .L_64)
.L_64:
        /*0004*/ 	.word	0x00000082


	//----- nvinfo : EIATTR_KPARAM_INFO
	.align		4
.L_65:
        /*0008*/ 	.byte	0x04, 0x17
        /*000a*/ 	.short	(.L_67 - .L_66)
.L_66:
        /*000c*/ 	.word	0x00000000
        /*0010*/ 	.short	0x0008
        /*0012*/ 	.short	0x0030
        /*0014*/ 	.byte	0x00, 0xf0, 0x11, 0x00


	//----- nvinfo : EIATTR_KPARAM_INFO
	.align		4
.L_67:
        /*0018*/ 	.byte	0x04, 0x17
        /*001a*/ 	.short	(.L_69 - .L_68)
.L_68:
        /*001c*/ 	.word	0x00000000
        /*0020*/ 	.short	0x0007
        /*0022*/ 	.short	0x002c
        /*0024*/ 	.byte	0x00, 0xf0, 0x11, 0x00


	//----- nvinfo : EIATTR_KPARAM_INFO
	.align		4
.L_69:
        /*0028*/ 	.byte	0x04, 0x17
        /*002a*/ 	.short	(.L_71 - .L_70)
.L_70:
        /*002c*/ 	.word	0x00000000
        /*0030*/ 	.short	0x0006
        /*0032*/ 	.short	0x0028
        /*0034*/ 	.byte	0x00, 0xf0, 0x11, 0x00


	//----- nvinfo : EIATTR_KPARAM_INFO
	.align		4
.L_71:
        /*0038*/ 	.byte	0x04, 0x17
        /*003a*/ 	.short	(.L_73 - .L_72)
.L_72:
        /*003c*/ 	.word	0x00000000
        /*0040*/ 	.short	0x0005
        /*0042*/ 	.short	0x0024
        /*0044*/ 	.byte	0x00, 0xf0, 0x11, 0x00


	//----- nvinfo : EIATTR_KPARAM_INFO
	.align		4
.L_73:
        /*0048*/ 	.byte	0x04, 0x17
        /*004a*/ 	.short	(.L_75 - .L_74)
.L_74:
        /*004c*/ 	.word	0x00000000
        /*0050*/ 	.short	0x0004
        /*0052*/ 	.short	0x0020
        /*0054*/ 	.byte	0x00, 0xf0, 0x11, 0x00


	//----- nvinfo : EIATTR_KPARAM_INFO
	.align		4
.L_75:
        /*0058*/ 	.byte	0x04, 0x17
        /*005a*/ 	.short	(.L_77 - .L_76)
.L_76:
        /*005c*/ 	.word	0x00000000
        /*0060*/ 	.short	0x0003
        /*0062*/ 	.short	0x0018
        /*0064*/ 	.byte	0x00, 0xf5, 0x21, 0x00


	//----- nvinfo : EIATTR_KPARAM_INFO
	.align		4
.L_77:
        /*0068*/ 	.byte	0x04, 0x17
        /*006a*/ 	.short	(.L_79 - .L_78)
.L_78:
        /*006c*/ 	.word	0x00000000
        /*0070*/ 	.short	0x0002
        /*0072*/ 	.short	0x0010
        /*0074*/ 	.byte	0x00, 0xf5, 0x21, 0x00


	//----- nvinfo : EIATTR_KPARAM_INFO
	.align		4
.L_79:
        /*0078*/ 	.byte	0x04, 0x17
        /*007a*/ 	.short	(.L_81 - .L_80)
.L_80:
        /*007c*/ 	.word	0x00000000
        /*0080*/ 	.short	0x0001
        /*0082*/ 	.short	0x0008
        /*0084*/ 	.byte	0x00, 0xf5, 0x21, 0x00


	//----- nvinfo : EIATTR_KPARAM_INFO
	.align		4
.L_81:
        /*0088*/ 	.byte	0x04, 0x17
        /*008a*/ 	.short	(.L_83 - .L_82)
.L_82:
        /*008c*/ 	.word	0x00000000
        /*0090*/ 	.short	0x0000
        /*0092*/ 	.short	0x0000
        /*0094*/ 	.byte	0x00, 0xf5, 0x21, 0x00


	//----- nvinfo : EIATTR_SPARSE_MMA_MASK
	.align		4
.L_83:
        /*0098*/ 	.byte	0x03, 0x50
        /*009a*/ 	.short	0x0000


	//----- nvinfo : EIATTR_MAXREG_COUNT
	.align		4
        /*009c*/ 	.byte	0x03, 0x1b
        /*009e*/ 	.short	0x00ff


	//----- nvinfo : EIATTR_MERCURY_ISA_VERSION
	.align		4
        /*00a0*/ 	.byte	0x03, 0x5f
        /*00a2*/ 	.short	0x0101


	//----- nvinfo : EIATTR_VRC_CTA_INIT_COUNT
	.align		4
        /*00a4*/ 	.byte	0x02, 0x4a
	.zero		1
	.zero		1


	//----- nvinfo : EIATTR_EXIT_INSTR_OFFSETS
	.align		4
        /*00a8*/ 	.byte	0x04, 0x1c
        /*00aa*/ 	.short	(.L_85 - .L_84)


	//   ....[0]....
.L_84:
        /*00ac*/ 	.word	0x00000090


	//   ....[1]....
        /*00b0*/ 	.word	0x000017b0


	//----- nvinfo : EIATTR_CRS_STACK_SIZE
	.align		4
.L_85:
        /*00b4*/ 	.byte	0x04, 0x1e
        /*00b6*/ 	.short	(.L_87 - .L_86)
.L_86:
        /*00b8*/ 	.word	0x00000000


	//----- nvinfo : EIATTR_CBANK_PARAM_SIZE
	.align		4
.L_87:
        /*00bc*/ 	.byte	0x03, 0x19
        /*00be*/ 	.short	0x0034


	//----- nvinfo : EIATTR_PARAM_CBANK
	.align		4
        /*00c0*/ 	.byte	0x04, 0x0a
        /*00c2*/ 	.short	(.L_89 - .L_88)
	.align		4
.L_88:
        /*00c4*/ 	.word	index@(.nv.constant0._Z13conv3x3_densePKfS0_PfS0_iiiii)
        /*00c8*/ 	.short	0x0380
        /*00ca*/ 	.short	0x0034


	//----- nvinfo : EIATTR_SW_WAR
	.align		4
.L_89:
        /*00cc*/ 	.byte	0x04, 0x36
        /*00ce*/ 	.short	(.L_91 - .L_90)
.L_90:
        /*00d0*/ 	.word	0x00000008
.L_91:


//--------------------- .nv.callgraph             --------------------------
	.section	.nv.callgraph,"",@"SHT_CUDA_CALLGRAPH"
	.align	4
	.sectionentsize	8
	.align		4
        /*0000*/ 	.word	0x00000000
	.align		4
        /*0004*/ 	.word	0xffffffff
	.align		4
        /*0008*/ 	.word	0x00000000
	.align		4
        /*000c*/ 	.word	0xfffffffe
	.align		4
        /*0010*/ 	.word	0x00000000
	.align		4
        /*0014*/ 	.word	0xfffffffd
	.align		4
        /*0018*/ 	.word	0x00000000
	.align		4
        /*001c*/ 	.word	0xfffffffc


//--------------------- .text._Z23fusedConvBiasReLU_densePKfS0_S0_Pfiiiii --------------------------
	.section	.text._Z23fusedConvBiasReLU_densePKfS0_S0_Pfiiiii,"ax",@progbits
	.align	128
        .global         _Z23fusedConvBiasReLU_densePKfS0_S0_Pfiiiii
        .type           _Z23fusedConvBiasReLU_densePKfS0_S0_Pfiiiii,@function
        .size           _Z23fusedConvBiasReLU_densePKfS0_S0_Pfiiiii,(.L_x_19 - _Z23fusedConvBiasReLU_densePKfS0_S0_Pfiiiii)
        .other          _Z23fusedConvBiasReLU_densePKfS0_S0_Pfiiiii,@"STO_CUDA_ENTRY STV_DEFAULT"
_Z23fusedConvBiasReLU_densePKfS0_S0_Pfiiiii:
.text._Z23fusedConvBiasReLU_densePKfS0_S0_Pfiiiii:
[----:B------:R-:W-:Y:S01]  /*0000*/  LDC R1, c[0x0][0x37c] ;  /* 0x0000df00ff017b82 */ /* 0x000fe20000000800 */
[----:B------:R-:W0:Y:S07]  /*0010*/  S2R R5, SR_TID.X ;  /* 0x0000000000057919 */ /* 0x000e2e0000002100 */
[----:B------:R-:W1:Y:S01]  /*0020*/  LDC R6, c[0x0][0x3b0] ;  /* 0x0000ec00ff067b82 */ /* 0x000e620000000800 */
[----:B------:R-:W0:Y:S01]  /*0030*/  LDCU UR4, c[0x0][0x360] ;  /* 0x00006c00ff0477ac */ /* 0x000e220008000800 */
[----:B------:R-:W0:Y:S01]  /*0040*/  S2R R0, SR_CTAID.X ;  /* 0x0000000000007919 */ /* 0x000e220000002500 */
[----:B------:R-:W1:Y:S01]  /*0050*/  LDCU UR8, c[0x0][0x3ac] ;  /* 0x00007580ff0877ac */ /* 0x000e620008000800 */
[----:B0-----:R-:W-:-:S02]  /*0060*/  IMAD R5, R0, UR4, R5 ;  /* 0x0000000400057c24 */ /* 0x001fc4000f8e0205 */
[----:B-1----:R-:W-:-:S05]  /*0070*/  IMAD R0, R6, UR8, RZ ;  /* 0x0000000806007c24 */ /* 0x002fca000f8e02ff */
[----:B------:R-:W-:-:S13]  /*0080*/  ISETP.GE.AND P0, PT, R5, R0, PT ;  /* 0x000000000500720c */ /* 0x000fda0003f06270 */
[----:B------:R-:W-:Y:S05]  /*0090*/  @P0 EXIT ;  /* 0x000000000000094d */ /* 0x000fea0003800000 */
[----:B------:R-:W0:Y:S01]  /*00a0*/  S2UR UR15, SR_CTAID.Y ;  /* 0x00000000000f79c3 */ /* 0x000e220000002600 */
[----:B------:R-:W0:Y:S01]  /*00b0*/  LDCU.64 UR4, c[0x0][0x390] ;  /* 0x00007200ff0477ac */ /* 0x000e220008000a00 */
[----:B------:R-:W1:Y:S01]  /*00c0*/  LDCU.64 UR16, c[0x0][0x358] ;  /* 0x00006b00ff1077ac */ /* 0x000e620008000a00 */
[----:B------:R-:W-:Y:S02]  /*00d0*/  IABS R8, R6 ;  /* 0x0000000600087213 */ /* 0x000fe40000000000 */
[----:B------:R-:W-:-:S03]  /*00e0*/  IABS R9, R5 ;  /* 0x0000000500097213 */ /* 0x000fc60000000000 */
[----:B------:R-:W2:Y:S01]  /*00f0*/  S2UR UR20, SR_CTAID.Z ;  /* 0x00000000001479c3 */ /* 0x000ea20000002700 */
[----:B------:R-:W2:Y:S01]  /*0100*/  LDCU UR7, c[0x0][0x3a4] ;  /* 0x00007480ff0777ac */ /* 0x000ea20008000800 */
[----:B0-----:R-:W-:-:S06]  /*0110*/  UIMAD.WIDE.U32 UR4, UR15, 0x4, UR4 ;  /* 0x000000040f0478a5 */ /* 0x001fcc000f8e0004 */
[----:B------:R-:W-:Y:S02]  /*0120*/  IMAD.U32 R18, RZ, RZ, UR4 ;  /* 0x00000004ff127e24 */ /* 0x000fe4000f8e00ff */
[----:B------:R-:W-:-:S05]  /*0130*/  IMAD.U32 R19, RZ, RZ, UR5 ;  /* 0x00000005ff137e24 */ /* 0x000fca000f8e00ff */
[----:B-1----:R0:W5:Y:S01]  /*0140*/  LDG.E.CONSTANT R18, desc[UR16][R18.64] ;  /* 0x0000001012127981 */ /* 0x002162000c1e9900 */
[----:B------:R-:W1:Y:S01]  /*0150*/  I2F.RP R4, R8 ;  /* 0x0000000800047306 */ /* 0x000e620000209400 */
[----:B--2---:R-:W-:Y:S01]  /*0160*/  UIMAD UR18, UR20, UR7, URZ ;  /* 0x00000007141272a4 */ /* 0x004fe2000f8e02ff */
[----:B------:R-:W-:Y:S01]  /*0170*/  IMAD.U32 R11, RZ, RZ, UR8 ;  /* 0x00000008ff0b7e24 */ /* 0x000fe2000f8e00ff */
[----:B------:R-:W-:Y:S02]  /*0180*/  UIMAD UR19, UR15, UR7, URZ ;  /* 0x000000070f1372a4 */ /* 0x000fe4000f8e02ff */
[----:B------:R-:W-:Y:S02]  /*0190*/  UIADD3 UR4, UPT, UPT, UR18, 0x2, URZ ;  /* 0x0000000212047890 */ /* 0x000fe4000fffe0ff */
[----:B------:R-:W-:Y:S02]  /*01a0*/  UIADD3 UR5, UPT, UPT, UR18, 0x3, URZ ;  /* 0x0000000312057890 */ /* 0x000fe4000fffe0ff */
[----:B------:R-:W-:-:S02]  /*01b0*/  UIADD3 UR6, UPT, UPT, UR18, 0x4, URZ ;  /* 0x0000000412067890 */ /* 0x000fc4000fffe0ff */
[----:B------:R-:W-:Y:S02]  /*01c0*/  UIADD3 UR8, UPT, UPT, UR18, 0x5, URZ ;  /* 0x0000000512087890 */ /* 0x000fe4000fffe0ff */
[----:B------:R-:W-:Y:S01]  /*01d0*/  UIADD3 UR9, UPT, UPT, UR18, 0x6, URZ ;  /* 0x0000000612097890 */ /* 0x000fe2000fffe0ff */
[----:B-1----:R-:W1:Y:S01]  /*01e0*/  MUFU.RCP R4, R4 ;  /* 0x0000000400047308 */ /* 0x002e620000001000 */
[----:B------:R-:W-:Y:S02]  /*01f0*/  UIADD3 UR10, UPT, UPT, UR18, 0x7, URZ ;  /* 0x00000007120a7890 */ /* 0x000fe4000fffe0ff */
[----:B------:R-:W-:Y:S01]  /*0200*/  ULOP3.LUT UR7, UR7, 0x7ffffff8, URZ, 0xc0, !UPT ;  /* 0x7ffffff807077892 */ /* 0x000fe2000f8ec0ff */
[----:B-1----:R-:W-:-:S04]  /*0210*/  VIADD R2, R4, 0xffffffe ;  /* 0x0ffffffe04027836 */ /* 0x002fc80000000000 */
[----:B------:R1:W2:Y:S02]  /*0220*/  F2I.FTZ.U32.TRUNC.NTZ R3, R2 ;  /* 0x0000000200037305 */ /* 0x0002a4000021f000 */
[----:B-1----:R-:W-:Y:S01]  /*0230*/  IMAD.MOV.U32 R2, RZ, RZ, RZ ;  /* 0x000000ffff027224 */ /* 0x002fe200078e00ff */
[----:B--2---:R-:W-:-:S05]  /*0240*/  IADD3 R7, PT, PT, RZ, -R3, RZ ;  /* 0x80000003ff077210 */ /* 0x004fca0007ffe0ff */
[----:B------:R-:W-:-:S04]  /*0250*/  IMAD R7, R7, R8, RZ ;  /* 0x0000000807077224 */ /* 0x000fc800078e02ff */
[----:B------:R-:W-:-:S04]  /*0260*/  IMAD.HI.U32 R3, R3, R7, R2 ;  /* 0x0000000703037227 */ /* 0x000fc800078e0002 */
[----:B------:R-:W-:-:S04]  /*0270*/  IMAD.MOV.U32 R7, RZ, RZ, R9 ;  /* 0x000000ffff077224 */ /* 0x000fc800078e0009 */
[----:B------:R-:W-:-:S04]  /*0280*/  IMAD.HI.U32 R2, R3, R7, RZ ;  /* 0x0000000703027227 */ /* 0x000fc800078e00ff */
[----:B------:R-:W-:-:S04]  /*0290*/  IMAD.MOV R3, RZ, RZ, -R2 ;  /* 0x000000ffff037224 */ /* 0x000fc800078e0a02 */
[----:B------:R-:W-:-:S05]  /*02a0*/  IMAD R3, R8, R3, R7 ;  /* 0x0000000308037224 */ /* 0x000fca00078e0207 */
[----:B------:R-:W-:-:S13]  /*02b0*/  ISETP.GT.U32.AND P2, PT, R8, R3, PT ;  /* 0x000000030800720c */ /* 0x000fda0003f44070 */
[-C--:B------:R-:W-:Y:S01]  /*02c0*/  @!P2 IADD3 R3, PT, PT, R3, -R8.reuse, RZ ;  /* 0x800000080303a210 */ /* 0x080fe20007ffe0ff */
[----:B------:R-:W-:Y:S01]  /*02d0*/  @!P2 VIADD R2, R2, 0x1 ;  /* 0x000000010202a836 */ /* 0x000fe20000000000 */
[----:B------:R-:W-:Y:S02]  /*02e0*/  ISETP.NE.AND P2, PT, R6, RZ, PT ;  /* 0x000000ff0600720c */ /* 0x000fe40003f45270 */
[----:B------:R-:W-:Y:S02]  /*02f0*/  ISETP.GE.U32.AND P0, PT, R3, R8, PT ;  /* 0x000000080300720c */ /* 0x000fe40003f06070 */
[----:B------:R-:W-:-:S04]  /*0300*/  LOP3.LUT R3, R5, R6, RZ, 0x3c, !PT ;  /* 0x0000000605037212 */ /* 0x000fc800078e3cff */
[----:B------:R-:W-:-:S07]  /*0310*/  ISETP.GE.AND P1, PT, R3, RZ, PT ;  /* 0x000000ff0300720c */ /* 0x000fce0003f26270 */
[----:B------:R-:W-:-:S06]  /*0320*/  @P0 VIADD R2, R2, 0x1 ;  /* 0x0000000102020836 */ /* 0x000fcc0000000000 */
[----:B------:R-:W-:Y:S01]  /*0330*/  @!P1 IMAD.MOV R2, RZ, RZ, -R2 ;  /* 0x000000ffff029224 */ /* 0x000fe200078e0a02 */
[----:B------:R-:W-:-:S04]  /*0340*/  @!P2 LOP3.LUT R2, RZ, R6, RZ, 0x33, !PT ;  /* 0x00000006ff02a212 */ /* 0x000fc800078e33ff */
[----:B------:R-:W-:Y:S01]  /*0350*/  IADD3 R4, PT, PT, -R2, RZ, RZ ;  /* 0x000000ff02047210 */ /* 0x000fe20007ffe1ff */
[C-C-:B------:R-:W-:Y:S02]  /*0360*/  IMAD R7, R11.reuse, UR6, R2.reuse ;  /* 0x000000060b077c24 */ /* 0x140fe4000f8e0202 */
[--C-:B------:R-:W-:Y:S02]  /*0370*/  IMAD R8, R11, UR8, R2.reuse ;  /* 0x000000080b087c24 */ /* 0x100fe4000f8e0202 */
[----:B------:R-:W-:Y:S01]  /*0380*/  IMAD R4, R6, R4, R5 ;  /* 0x0000000406047224 */ /* 0x000fe200078e0205 */
[----:B------:R-:W-:Y:S01]  /*0390*/  IADD3 R7, PT, PT, R7, -0x1, RZ ;  /* 0xffffffff07077810 */ /* 0x000fe20007ffe0ff */
[C-C-:B------:R-:W-:Y:S01]  /*03a0*/  IMAD R5, R11.reuse, UR4, R2.reuse ;  /* 0x000000040b057c24 */ /* 0x140fe2000f8e0202 */
[----:B------:R-:W-:Y:S01]  /*03b0*/  UMOV UR4, URZ ;  /* 0x000000ff00047c82 */ /* 0x000fe20008000000 */
[C-C-:B------:R-:W-:Y:S02]  /*03c0*/  IMAD R6, R11.reuse, UR5, R2.reuse ;  /* 0x000000050b067c24 */ /* 0x140fe4000f8e0202 */
[----:B------:R-:W-:-:S02]  /*03d0*/  IMAD R9, R11, UR9, R2 ;  /* 0x000000090b097c24 */ /* 0x000fc4000f8e0202 */
[C-C-:B------:R-:W-:Y:S02]  /*03e0*/  IMAD R10, R11.reuse, UR10, R2.reuse ;  /* 0x0000000a0b0a7c24 */ /* 0x140fe4000f8e0202 */
[----:B------:R-:W-:Y:S02]  /*03f0*/  IMAD R11, R11, UR18, R2 ;  /* 0x000000120b0b7c24 */ /* 0x000fe4000f8e0202 */
[----:B------:R-:W-:Y:S02]  /*0400*/  VIADD R5, R5, 0xffffffff ;  /* 0xffffffff05057836 */ /* 0x000fe40000000000 */
[----:B------:R-:W-:Y:S01]  /*0410*/  VIADD R6, R6, 0xffffffff ;  /* 0xffffffff06067836 */ /* 0x000fe20000000000 */
[----:B------:R-:W-:Y:S01]  /*0420*/  IADD3 R11, PT, PT, R11, -0x1, RZ ;  /* 0xffffffff0b0b7810 */ /* 0x000fe20007ffe0ff */
[----:B------:R-:W-:Y:S02]  /*0430*/  VIADD R8, R8, 0xffffffff ;  /* 0xffffffff08087836 */ /* 0x000fe40000000000 */
[----:B------:R-:W-:-:S02]  /*0440*/  VIADD R9, R9, 0xffffffff ;  /* 0xffffffff09097836 */ /* 0x000fc40000000000 */
[----:B0-----:R-:W-:-:S07]  /*0450*/  VIADD R10, R10, 0xffffffff ;  /* 0xffffffff0a0a7836 */ /* 0x001fce0000000000 */
.L_x_7:
[----:B------:R-:W0:Y:S01]  /*0460*/  LDC R3, c[0x0][0x3ac] ;  /* 0x0000eb00ff037b82 */ /* 0x000e220000000800 */
[----:B------:R-:W-:Y:S01]  /*0470*/  UMOV UR5, URZ ;  /* 0x000000ff00057c82 */ /* 0x000fe20008000000 */
[----:B0-----:R-:W-:-:S05]  /*0480*/  IMAD R3, R3, UR18, R3 ;  /* 0x0000001203037c24 */ /* 0x001fca000f8e0203 */
[----:B------:R-:W-:-:S07]  /*0490*/  IADD3 R12, PT, PT, R2, -0x1, R3 ;  /* 0xffffffff020c7810 */ /* 0x000fce0007ffe003 */
.L_x_6:
[----:B------:R-:W0:Y:S01]  /*04a0*/  LDCU UR22, c[0x0][0x3ac] ;  /* 0x00007580ff1677ac */ /* 0x000e220008000800 */
[----:B------:R-:W1:Y:S01]  /*04b0*/  LDC R15, c[0x0][0x3a4] ;  /* 0x0000e900ff0f7b82 */ /* 0x000e620000000800 */
[----:B------:R-:W-:Y:S01]  /*04c0*/  IMAD.U32 R3, RZ, RZ, UR4 ;  /* 0x00000004ff037e24 */ /* 0x000fe2000f8e00ff */
[----:B------:R-:W-:Y:S01]  /*04d0*/  BSSY.RECONVERGENT B0, `(.L_x_0) ;  /* 0x000011f000007945 */ /* 0x000fe20003800200 */
[----:B------:R-:W2:Y:S01]  /*04e0*/  LDCU UR21, c[0x0][0x3b0] ;  /* 0x00007600ff1577ac */ /* 0x000ea20008000800 */
[----:B------:R-:W-:Y:S02]  /*04f0*/  IMAD.U32 R13, RZ, RZ, UR5 ;  /* 0x00000005ff0d7e24 */ /* 0x000fe4000f8e00ff */
[----:B------:R-:W-:-:S03]  /*0500*/  IADD3 R14, PT, PT, R2, -0x1, R3 ;  /* 0xffffffff020e7810 */ /* 0x000fc60007ffe003 */
[----:B------:R-:W-:-:S04]  /*0510*/  IADD3 R3, PT, PT, R4, -0x1, R13 ;  /* 0xffffffff04037810 */ /* 0x000fc80007ffe00d */
[----:B------:R-:W-:Y:S02]  /*0520*/  LOP3.LUT R13, R3, R14, RZ, 0xfc, !PT ;  /* 0x0000000e030d7212 */ /* 0x000fe400078efcff */
[----:B0-----:R-:W-:-:S04]  /*0530*/  ISETP.GE.AND P0, PT, R14, UR22, PT ;  /* 0x000000160e007c0c */ /* 0x001fc8000bf06270 */
[----:B--2---:R-:W-:-:S04]  /*0540*/  ISETP.GE.OR P0, PT, R3, UR21, P0 ;  /* 0x0000001503007c0c */ /* 0x004fc80008706670 */
[----:B------:R-:W-:-:S04]  /*0550*/  ISETP.LT.OR P0, PT, R13, RZ, P0 ;  /* 0x000000ff0d00720c */ /* 0x000fc80000701670 */
[----:B-1----:R-:W-:-:S13]  /*0560*/  ISETP.LT.OR P0, PT, R15, 0x1, P0 ;  /* 0x000000010f00780c */ /* 0x002fda0000701670 */
[----:B------:R-:W-:Y:S05]  /*0570*/  @P0 BRA `(.L_x_1) ;  /* 0x0000001000500947 */ /* 0x000fea0003800000 */
[----:B------:R-:W-:Y:S01]  /*0580*/  ISETP.GE.U32.AND P0, PT, R15, 0x8, PT ;  /* 0x000000080f00780c */ /* 0x000fe20003f06070 */
[----:B------:R-:W-:-:S12]  /*0590*/  UMOV UR6, URZ ;  /* 0x000000ff00067c82 */ /* 0x000fd80008000000 */
[----:B------:R-:W-:Y:S05]  /*05a0*/  @!P0 BRA `(.L_x_2) ;  /* 0x00000008000c8947 */ /* 0x000fea0003800000 */
[----:B------:R-:W0:Y:S01]  /*05b0*/  LDCU.64 UR24, c[0x0][0x388] ;  /* 0x00007100ff1877ac */ /* 0x000e220008000a00 */
[----:B------:R-:W-:Y:S01]  /*05c0*/  IADD3 R22, P0, PT, R4, UR5, RZ ;  /* 0x0000000504167c10 */ /* 0x000fe2000ff1e0ff */
[----:B------:R-:W-:Y:S01]  /*05d0*/  VIADD R3, R12, UR4 ;  /* 0x000000040c037c36 */ /* 0x000fe20008000000 */
[----:B------:R-:W-:Y:S01]  /*05e0*/  IADD3 R13, PT, PT, R5, UR4, RZ ;  /* 0x00000004050d7c10 */ /* 0x000fe2000fffe0ff */
[----:B------:R-:W-:Y:S02]  /*05f0*/  UIMAD UR6, UR19, 0x3, UR4 ;  /* 0x00000003130678a4 */ /* 0x000fe4000f8e0204 */
[----:B------:R-:W-:Y:S01]  /*0600*/  IADD3 R29, PT, PT, R9, UR4, RZ ;  /* 0x00000004091d7c10 */ /* 0x000fe2000fffe0ff */
[----:B------:R-:W1:Y:S01]  /*0610*/  LDCU UR12, c[0x0][0x3b0] ;  /* 0x00007600ff0c77ac */ /* 0x000e620008000800 */
[----:B------:R-:W-:Y:S01]  /*0620*/  VIADD R23, R6, UR4 ;  /* 0x0000000406177c36 */ /* 0x000fe20008000000 */
[----:B------:R-:W-:Y:S01]  /*0630*/  LEA.HI.X.SX32 R28, R4, RZ, 0x1, P0 ;  /* 0x000000ff041c7211 */ /* 0x000fe200000f0eff */
[----:B------:R-:W-:Y:S01]  /*0640*/  VIADD R25, R7, UR4 ;  /* 0x0000000407197c36 */ /* 0x000fe20008000000 */
[----:B------:R-:W-:Y:S01]  /*0650*/  UIMAD UR6, UR6, 0x3, URZ ;  /* 0x00000003060678a4 */ /* 0x000fe2000f8e02ff */
[----:B------:R-:W-:Y:S01]  /*0660*/  VIADD R27, R8, UR4 ;  /* 0x00000004081b7c36 */ /* 0x000fe20008000000 */
[----:B------:R-:W-:Y:S01]  /*0670*/  UIADD3 UR14, UPT, UPT, -UR7, URZ, URZ ;  /* 0x000000ff070e7290 */ /* 0x000fe2000fffe1ff */
[----:B------:R-:W-:Y:S01]  /*0680*/  VIADD R24, R10, UR4 ;  /* 0x000000040a187c36 */ /* 0x000fe20008000000 */
[----:B------:R-:W-:Y:S01]  /*0690*/  UIADD3 UR6, UPT, UPT, UR6, UR5, URZ ;  /* 0x0000000506067290 */ /* 0x000fe2000fffe0ff */
[----:B------:R-:W-:Y:S01]  /*06a0*/  VIADD R26, R11, UR4 ;  /* 0x000000040b1a7c36 */ /* 0x000fe20008000000 */
[----:B------:R-:W2:Y:S02]  /*06b0*/  LDCU.64 UR26, c[0x0][0x380] ;  /* 0x00007000ff1a77ac */ /* 0x000ea40008000a00 */
[----:B------:R-:W-:-:S02]  /*06c0*/  UIADD3 UR8, UPT, UPT, UR6, 0x9, URZ ;  /* 0x0000000906087890 */ /* 0x000fc4000fffe0ff */
[----:B0-----:R-:W-:Y:S02]  /*06d0*/  UIMAD.WIDE.U32 UR10, UR6, 0x4, UR24 ;  /* 0x00000004060a78a5 */ /* 0x001fe4000f8e0018 */
[----:B------:R-:W-:Y:S01]  /*06e0*/  UIMAD.WIDE.U32 UR8, UR8, 0x4, UR24 ;  /* 0x00000004080878a5 */ /* 0x000fe2000f8e0018 */
[----:B-1----:R-:W-:Y:S01]  /*06f0*/  IMAD R3, R3, UR12, RZ ;  /* 0x0000000c03037c24 */ /* 0x002fe2000f8e02ff */
[----:B------:R-:W-:Y:S01]  /*0700*/  UIADD3 UR6, UPT, UPT, UR6, 0x24, URZ ;  /* 0x0000002406067890 */ /* 0x000fe2000fffe0ff */
[----:B------:R-:W-:Y:S02]  /*0710*/  IMAD R13, R13, UR12, RZ ;  /* 0x0000000c0d0d7c24 */ /* 0x000fe4000f8e02ff */
[----:B------:R-:W-:Y:S02]  /*0720*/  IMAD R23, R23, UR12, RZ ;  /* 0x0000000c17177c24 */ /* 0x000fe4000f8e02ff */
[----:B------:R-:W-:Y:S01]  /*0730*/  IMAD R25, R25, UR12, RZ ;  /* 0x0000000c19197c24 */ /* 0x000fe2000f8e02ff */
[----:B------:R-:W-:Y:S01]  /*0740*/  UMOV UR13, UR9 ;  /* 0x00000009000d7c82 */ /* 0x000fe20008000000 */
[----:B------:R-:W-:-:S02]  /*0750*/  IMAD R27, R27, UR12, RZ ;  /* 0x0000000c1b1b7c24 */ /* 0x000fc4000f8e02ff */
[----:B------:R-:W-:Y:S02]  /*0760*/  IMAD R29, R29, UR12, RZ ;  /* 0x0000000c1d1d7c24 */ /* 0x000fe4000f8e02ff */
[----:B------:R-:W-:Y:S02]  /*0770*/  IMAD R24, R24, UR12, RZ ;  /* 0x0000000c18187c24 */ /* 0x000fe4000f8e02ff */
[----:B------:R-:W-:Y:S01]  /*0780*/  IMAD R26, R26, UR12, RZ ;  /* 0x0000000c1a1a7c24 */ /* 0x000fe2000f8e02ff */
[----:B--2---:R-:W-:-:S06]  /*0790*/  UMOV UR12, UR8 ;  /* 0x00000008000c7c82 */ /* 0x004fcc0008000000 */
.L_x_3:
[C---:B------:R-:W-:Y:S02]  /*07a0*/  IADD3 R15, P0, PT, R26.reuse, R22, RZ ;  /* 0x000000161a0f7210 */ /* 0x040fe40007f1e0ff */
[----:B------:R-:W-:Y:S02]  /*07b0*/  MOV R17, UR11 ;  /* 0x0000000b00117c02 */ /* 0x000fe40008000f00 */
[----:B------:R-:W-:Y:S02]  /*07c0*/  LEA.HI.X.SX32 R16, R26, R28, 0x1, P0 ;  /* 0x0000001c1a107211 */ /* 0x000fe400000f0eff */
[----:B------:R-:W-:-:S04]  /*07d0*/  LEA R14, P0, R15, UR26, 0x2 ;  /* 0x0000001a0f0e7c11 */ /* 0x000fc8000f8010ff */
[----:B------:R-:W-:Y:S01]  /*07e0*/  LEA.HI.X R15, R15, UR27, R16, 0x2, P0 ;  /* 0x0000001b0f0f7c11 */ /* 0x000fe200080f1410 */
[----:B------:R-:W-:-:S04]  /*07f0*/  IMAD.U32 R16, RZ, RZ, UR10 ;  /* 0x0000000aff107e24 */ /* 0x000fc8000f8e00ff */
[----:B------:R-:W2:Y:S04]  /*0800*/  LDG.E.CONSTANT R14, desc[UR16][R14.64+-0x4] ;  /* 0xfffffc100e0e7981 */ /* 0x000ea8000c1e9900 */
[----:B------:R-:W2:Y:S01]  /*0810*/  LDG.E.CONSTANT R17, desc[UR16][R16.64] ;  /* 0x0000001010117981 */ /* 0x000ea2000c1e9900 */
[----:B------:R-:W-:-:S04]  /*0820*/  IADD3 R19, P0, PT, R3, R22, RZ ;  /* 0x0000001603137210 */ /* 0x000fc80007f1e0ff */
[----:B------:R-:W-:Y:S01]  /*0830*/  LEA.HI.X.SX32 R20, R3, R28, 0x1, P0 ;  /* 0x0000001c03147211 */ /* 0x000fe200000f0eff */
[----:B------:R-:W-:Y:S02]  /*0840*/  IMAD.U32 R21, RZ, RZ, UR13 ;  /* 0x0000000dff157e24 */ /* 0x000fe4000f8e00ff */
[----:B--2--5:R-:W-:Y:S01]  /*0850*/  FFMA R14, R17, R14, R18 ;  /* 0x0000000e110e7223 */ /* 0x024fe20000000012 */
[----:B------:R-:W-:-:S04]  /*0860*/  LEA R18, P0, R19, UR26, 0x2 ;  /* 0x0000001a13127c11 */ /* 0x000fc8000f8010ff */
[----:B------:R-:W-:Y:S01]  /*0870*/  LEA.HI.X R19, R19, UR27, R20, 0x2, P0 ;  /* 0x0000001b13137c11 */ /* 0x000fe200080f1414 */
[----:B------:R-:W-:-:S04]  /*0880*/  IMAD.U32 R20, RZ, RZ, UR12 ;  /* 0x0000000cff147e24 */ /* 0x000fc8000f8e00ff */
[----:B------:R-:W2:Y:S04]  /*0890*/  LDG.E.CONSTANT R18, desc[UR16][R18.64+-0x4] ;  /* 0xfffffc1012127981 */ /* 0x000ea8000c1e9900 */
[----:B------:R-:W2:Y:S01]  /*08a0*/  LDG.E.CONSTANT R21, desc[UR16][R20.64] ;  /* 0x0000001014157981 */ /* 0x000ea2000c1e9900 */
[----:B------:R-:W-:Y:S01]  /*08b0*/  UIADD3 UR8, UPT, UPT, UR6, -0x12, URZ ;  /* 0xffffffee06087890 */ /* 0x000fe2000fffe0ff */
[----:B------:R-:W-:-:S03]  /*08c0*/  IADD3 R15, P0, PT, R13, R22, RZ ;  /* 0x000000160d0f7210 */ /* 0x000fc60007f1e0ff */
[----:B------:R-:W-:Y:S01]  /*08d0*/  UIMAD.WIDE.U32 UR8, UR8, 0x4, UR24 ;  /* 0x00000004080878a5 */ /* 0x000fe2000f8e0018 */
[----:B--2---:R-:W-:Y:S01]  /*08e0*/  FFMA R18, R21, R18, R14 ;  /* 0x0000001215127223 */ /* 0x004fe2000000000e */
[----:B------:R-:W-:Y:S02]  /*08f0*/  LEA.HI.X.SX32 R14, R13, R28, 0x1, P0 ;  /* 0x0000001c0d0e7211 */ /* 0x000fe400000f0eff */
[----:B------:R-:W-:-:S04]  /*0900*/  LEA R16, P0, R15, UR26, 0x2 ;  /* 0x0000001a0f107c11 */ /* 0x000fc8000f8010ff */
[----:B------:R-:W-:Y:S01]  /*0910*/  LEA.HI.X R17, R15, UR27, R14, 0x2, P0 ;  /* 0x0000001b0f117c11 */ /* 0x000fe200080f140e */
[----:B------:R-:W-:Y:S01]  /*0920*/  IMAD.U32 R14, RZ, RZ, UR8 ;  /* 0x00000008ff0e7e24 */ /* 0x000fe2000f8e00ff */
[----:B------:R-:W-:-:S03]  /*0930*/  MOV R15, UR9 ;  /* 0x00000009000f7c02 */ /* 0x000fc60008000f00 */
        /* <DEDUP_REMOVED lines=9> */
[----:B------:R-:W-:Y:S02]  /*09d0*/  IMAD.U32 R19, RZ, RZ, UR9 ;  /* 0x00000009ff137e24 */ /* 0x000fe4000f8e00ff */
[----:B------:R-:W-:Y:S02]  /*09e0*/  IMAD.U32 R18, RZ, RZ, UR8 ;  /* 0x00000008ff127e24 */ /* 0x000fe4000f8e00ff */
[----:B------:R-:W2:Y:S04]  /*09f0*/  LDG.E.CONSTANT R20, desc[UR16][R20.64+-0x4] ;  /* 0xfffffc1014147981 */ /* 0x000ea8000c1e9900 */
[----:B------:R-:W2:Y:S01]  /*0a00*/  LDG.E.CONSTANT R19, desc[UR16][R18.64] ;  /* 0x0000001012137981 */ /* 0x000ea2000c1e9900 */
[----:B------:R-:W-:Y:S01]  /*0a10*/  IADD3 R15, P0, PT, R25, R22, RZ ;  /* 0x00000016190f7210 */ /* 0x000fe20007f1e0ff */
[----:B------:R-:W-:Y:S01]  /*0a20*/  UIMAD.WIDE.U32 UR8, UR6, 0x4, UR24 ;  /* 0x00000004060878a5 */ /* 0x000fe2000f8e0018 */
[----:B--2---:R-:W-:-:S02]  /*0a30*/  FFMA R18, R19, R20, R14 ;  /* 0x0000001413127223 */ /* 0x004fc4000000000e */
[----:B------:R-:W-:Y:S02]  /*0a40*/  LEA.HI.X.SX32 R14, R25, R28, 0x1, P0 ;  /* 0x0000001c190e7211 */ /* 0x000fe400000f0eff */
[----:B------:R-:W-:-:S04]  /*0a50*/  LEA R16, P0, R15, UR26, 0x2 ;  /* 0x0000001a0f107c11 */ /* 0x000fc8000f8010ff */
[----:B------:R-:W-:Y:S01]  /*0a60*/  LEA.HI.X R17, R15, UR27, R14, 0x2, P0 ;  /* 0x0000001b0f117c11 */ /* 0x000fe200080f140e */
[----:B------:R-:W-:Y:S01]  /*0a70*/  IMAD.U32 R14, RZ, RZ, UR8 ;  /* 0x00000008ff0e7e24 */ /* 0x000fe2000f8e00ff */
[----:B------:R-:W-:-:S03]  /*0a80*/  MOV R15, UR9 ;  /* 0x00000009000f7c02 */ /* 0x000fc60008000f00 */
[----:B------:R-:W2:Y:S04]  /*0a90*/  LDG.E.CONSTANT R16, desc[UR16][R16.64+-0x4] ;  /* 0xfffffc1010107981 */ /* 0x000ea8000c1e9900 */
[----:B------:R-:W2:Y:S01]  /*0aa0*/  LDG.E.CONSTANT R15, desc[UR16][R14.64] ;  /* 0x000000100e0f7981 */ /* 0x000ea2000c1e9900 */
[----:B------:R-:W-:Y:S01]  /*0ab0*/  UIADD3 UR8, UPT, UPT, UR6, 0x9, URZ ;  /* 0x0000000906087890 */ /* 0x000fe2000fffe0ff */
        /* <DEDUP_REMOVED lines=10> */
[----:B------:R-:W-:Y:S01]  /*0b60*/  UIADD3 UR8, UPT, UPT, UR6, 0x12, URZ ;  /* 0x0000001206087890 */ /* 0x000fe2000fffe0ff */
[----:B------:R-:W-:-:S03]  /*0b70*/  IADD3 R15, P0, PT, R29, R22, RZ ;  /* 0x000000161d0f7210 */ /* 0x000fc60007f1e0ff */
[----:B------:R-:W-:Y:S01]  /*0b80*/  UIMAD.WIDE.U32 UR8, UR8, 0x4, UR24 ;  /* 0x00000004080878a5 */ /* 0x000fe2000f8e0018 */
[----:B------:R-:W-:-:S05]  /*0b90*/  LEA.HI.X.SX32 R16, R29, R28, 0x1, P0 ;  /* 0x0000001c1d107211 */ /* 0x000fca00000f0eff */
[----:B------:R-:W-:Y:S01]  /*0ba0*/  MOV R17, UR9 ;  /* 0x0000000900117c02 */ /* 0x000fe20008000f00 */
[----:B--2---:R-:W-:Y:S01]  /*0bb0*/  FFMA R18, R19, R20, R14 ;  /* 0x0000001413127223 */ /* 0x004fe2000000000e */
[----:B------:R-:W-:-:S04]  /*0bc0*/  LEA R14, P0, R15, UR26, 0x2 ;  /* 0x0000001a0f0e7c11 */ /* 0x000fc8000f8010ff */
[----:B------:R-:W-:Y:S01]  /*0bd0*/  LEA.HI.X R15, R15, UR27, R16, 0x2, P0 ;  /* 0x0000001b0f0f7c11 */ /* 0x000fe200080f1410 */
[----:B------:R-:W-:-:S04]  /*0be0*/  IMAD.U32 R16, RZ, RZ, UR8 ;  /* 0x00000008ff107e24 */ /* 0x000fc8000f8e00ff */
[----:B------:R-:W2:Y:S04]  /*0bf0*/  LDG.E.CONSTANT R14, desc[UR16][R14.64+-0x4] ;  /* 0xfffffc100e0e7981 */ /* 0x000ea8000c1e9900 */
[----:B------:R-:W2:Y:S01]  /*0c00*/  LDG.E.CONSTANT R17, desc[UR16][R16.64] ;  /* 0x0000001010117981 */ /* 0x000ea2000c1e9900 */
[----:B------:R-:W-:Y:S01]  /*0c10*/  UIADD3 UR8, UPT, UPT, UR6, 0x1b, URZ ;  /* 0x0000001b06087890 */ /* 0x000fe2000fffe0ff */
[----:B------:R-:W-:-:S03]  /*0c20*/  IADD3 R19, P0, PT, R24, R22, RZ ;  /* 0x0000001618137210 */ /* 0x000fc60007f1e0ff */
[----:B------:R-:W-:Y:S01]  /*0c30*/  UIMAD.WIDE.U32 UR8, UR8, 0x4, UR24 ;  /* 0x00000004080878a5 */ /* 0x000fe2000f8e0018 */
[----:B------:R-:W-:-:S05]  /*0c40*/  LEA.HI.X.SX32 R20, R24, R28, 0x1, P0 ;  /* 0x0000001c18147211 */ /* 0x000fca00000f0eff */
[----:B------:R-:W-:Y:S02]  /*0c50*/  IMAD.U32 R21, RZ, RZ, UR9 ;  /* 0x00000009ff157e24 */ /* 0x000fe4000f8e00ff */
[----:B--2---:R-:W-:Y:S01]  /*0c60*/  FFMA R14, R17, R14, R18 ;  /* 0x0000000e110e7223 */ /* 0x004fe20000000012 */
[----:B------:R-:W-:-:S04]  /*0c70*/  LEA R18, P0, R19, UR26, 0x2 ;  /* 0x0000001a13127c11 */ /* 0x000fc8000f8010ff */
[----:B------:R-:W-:Y:S01]  /*0c80*/  LEA.HI.X R19, R19, UR27, R20, 0x2, P0 ;  /* 0x0000001b13137c11 */ /* 0x000fe200080f1414 */
[----:B------:R-:W-:-:S04]  /*0c90*/  IMAD.U32 R20, RZ, RZ, UR8 ;  /* 0x00000008ff147e24 */ /* 0x000fc8000f8e00ff */
[----:B------:R-:W2:Y:S04]  /*0ca0*/  LDG.E.CONSTANT R18, desc[UR16][R18.64+-0x4] ;  /* 0xfffffc1012127981 */ /* 0x000ea8000c1e9900 */
[----:B------:R-:W2:Y:S01]  /*0cb0*/  LDG.E.CONSTANT R21, desc[UR16][R20.64] ;  /* 0x0000001014157981 */ /* 0x000ea2000c1e9900 */
[----:B------:R-:W-:-:S04]  /*0cc0*/  UIADD3 UR14, UPT, UPT, UR14, 0x8, URZ ;  /* 0x000000080e0e7890 */ /* 0x000fc8000fffe0ff */
[----:B------:R-:W-:Y:S01]  /*0cd0*/  UISETP.NE.AND UP0, UPT, UR14, URZ, UPT ;  /* 0x000000ff0e00728c */ /* 0x000fe2000bf05270 */
[C---:B------:R-:W-:Y:S01]  /*0ce0*/  IMAD R3, R0.reuse, 0x8, R3 ;  /* 0x0000000800037824 */ /* 0x040fe200078e0203 */
[----:B------:R-:W-:Y:S01]  /*0cf0*/  UIADD3 UR12, UP1, UPT, UR12, 0x120, URZ ;  /* 0x000001200c0c7890 */ /* 0x000fe2000ff3e0ff */
[C---:B------:R-:W-:Y:S01]  /*0d00*/  LEA R13, R0.reuse, R13, 0x3 ;  /* 0x0000000d000d7211 */ /* 0x040fe200078e18ff */
[----:B------:R-:W-:Y:S01]  /*0d10*/  UIADD3 UR10, UP2, UPT, UR10, 0x120, URZ ;  /* 0x000001200a0a7890 */ /* 0x000fe2000ff5e0ff */
[C---:B------:R-:W-:Y:S01]  /*0d20*/  IMAD R23, R0.reuse, 0x8, R23 ;  /* 0x0000000800177824 */ /* 0x040fe200078e0217 */
[C---:B------:R-:W-:Y:S01]  /*0d30*/  LEA R29, R0.reuse, R29, 0x3 ;  /* 0x0000001d001d7211 */ /* 0x040fe200078e18ff */
[C---:B------:R-:W-:Y:S02]  /*0d40*/  IMAD R25, R0.reuse, 0x8, R25 ;  /* 0x0000000800197824 */ /* 0x040fe400078e0219 */
[C---:B------:R-:W-:Y:S02]  /*0d50*/  IMAD R27, R0.reuse, 0x8, R27 ;  /* 0x00000008001b7824 */ /* 0x040fe400078e021b */
[----:B------:R-:W-:-:S02]  /*0d60*/  IMAD R24, R0, 0x8, R24 ;  /* 0x0000000800187824 */ /* 0x000fc400078e0218 */
[----:B------:R-:W-:Y:S01]  /*0d70*/  IMAD R26, R0, 0x8, R26 ;  /* 0x00000008001a7824 */ /* 0x000fe200078e021a */
[----:B------:R-:W-:Y:S02]  /*0d80*/  UIADD3 UR6, UPT, UPT, UR6, 0x48, URZ ;  /* 0x0000004806067890 */ /* 0x000fe4000fffe0ff */
[----:B------:R-:W-:Y:S02]  /*0d90*/  UIADD3.X UR13, UPT, UPT, URZ, UR13, URZ, UP1, !UPT ;  /* 0x0000000dff0d7290 */ /* 0x000fe40008ffe4ff */
[----:B------:R-:W-:Y:S01]  /*0da0*/  UIADD3.X UR11, UPT, UPT, URZ, UR11, URZ, UP2, !UPT ;  /* 0x0000000bff0b7290 */ /* 0x000fe200097fe4ff */
[----:B--2---:R-:W-:Y:S01]  /*0db0*/  FFMA R18, R21, R18, R14 ;  /* 0x0000001215127223 */ /* 0x004fe2000000000e */
[----:B------:R-:W-:Y:S10]  /*0dc0*/  BRA.U UP0, `(.L_x_3) ;  /* 0xfffffff900747547 */ /* 0x000ff4000b83ffff */
[----:B------:R-:W-:-:S05]  /*0dd0*/  UMOV UR6, UR7 ;  /* 0x0000000700067c82 */ /* 0x000fca0008000000 */
.L_x_2:
[----:B------:R-:W0:Y:S02]  /*0de0*/  LDCU UR8, c[0x0][0x3a4] ;  /* 0x00007480ff0877ac */ /* 0x000e240008000800 */
[----:B0-----:R-:W-:-:S04]  /*0df0*/  ULOP3.LUT UR9, UR8, 0x7, URZ, 0xc0, !UPT ;  /* 0x0000000708097892 */ /* 0x001fc8000f8ec0ff */
[----:B------:R-:W-:-:S09]  /*0e00*/  UISETP.NE.AND UP0, UPT, UR9, URZ, UPT ;  /* 0x000000ff0900728c */ /* 0x000fd2000bf05270 */
[----:B------:R-:W-:Y:S05]  /*0e10*/  BRA.U !UP0, `(.L_x_1) ;  /* 0x0000000908287547 */ /* 0x000fea000b800000 */
[----:B------:R-:W-:Y:S02]  /*0e20*/  ULOP3.LUT UR23, UR8, 0x3, URZ, 0xc0, !UPT ;  /* 0x0000000308177892 */ /* 0x000fe4000f8ec0ff */
[----:B------:R-:W-:Y:S02]  /*0e30*/  UIADD3 UR8, UPT, UPT, UR9, -0x1, URZ ;  /* 0xffffffff09087890 */ /* 0x000fe4000fffe0ff */
[----:B------:R-:W-:Y:S02]  /*0e40*/  UISETP.NE.AND UP1, UPT, UR23, URZ, UPT ;  /* 0x000000ff1700728c */ /* 0x000fe4000bf25270 */
[----:B------:R-:W-:-:S09]  /*0e50*/  UISETP.GE.U32.AND UP0, UPT, UR8, 0x3, UPT ;  /* 0x000000030800788c */ /* 0x000fd2000bf06070 */
[----:B------:R-:W-:Y:S05]  /*0e60*/  BRA.U !UP0, `(.L_x_4) ;  /* 0x0000000508047547 */ /* 0x000fea000b800000 */
[----:B------:R-:W-:Y:S01]  /*0e70*/  MOV R13, UR4 ;  /* 0x00000004000d7c02 */ /* 0x000fe20008000f00 */
[----:B------:R-:W0:Y:S01]  /*0e80*/  LDCU.64 UR12, c[0x0][0x388] ;  /* 0x00007100ff0c77ac */ /* 0x000e220008000a00 */
[----:B------:R-:W-:Y:S01]  /*0e90*/  IMAD.U32 R3, RZ, RZ, UR22 ;  /* 0x00000016ff037e24 */ /* 0x000fe2000f8e00ff */
[----:B------:R-:W-:Y:S01]  /*0ea0*/  SHF.R.S32.HI R19, RZ, 0x1f, R4 ;  /* 0x0000001fff137819 */ /* 0x000fe20000011404 */
[----:B------:R-:W-:Y:S01]  /*0eb0*/  UIADD3 UR9, UPT, UPT, UR18, UR6, URZ ;  /* 0x0000000612097290 */ /* 0x000fe2000fffe0ff */
[----:B------:R-:W-:Y:S01]  /*0ec0*/  IADD3 R24, PT, PT, R2, -0x1, R13 ;  /* 0xffffffff02187810 */ /* 0x000fe20007ffe00d */
[----:B------:R-:W-:Y:S01]  /*0ed0*/  UIADD3 UR8, UPT, UPT, UR19, UR6, URZ ;  /* 0x0000000613087290 */ /* 0x000fe2000fffe0ff */
[----:B------:R-:W-:Y:S01]  /*0ee0*/  IADD3 R13, P0, PT, R4, UR5, RZ ;  /* 0x00000005040d7c10 */ /* 0x000fe2000ff1e0ff */
[----:B------:R-:W1:Y:S02]  /*0ef0*/  LDCU.64 UR26, c[0x0][0x380] ;  /* 0x00007000ff1a77ac */ /* 0x000e640008000a00 */
[----:B------:R-:W-:Y:S01]  /*0f00*/  IMAD R24, R3, UR9, R24 ;  /* 0x0000000903187c24 */ /* 0x000fe2000f8e0218 */
[----:B------:R-:W-:Y:S01]  /*0f10*/  UIMAD UR8, UR8, 0x3, UR4 ;  /* 0x00000003080878a4 */ /* 0x000fe2000f8e0204 */
[----:B------:R-:W-:-:S02]  /*0f20*/  IMAD.X R19, RZ, RZ, R19, P0 ;  /* 0x000000ffff137224 */ /* 0x000fc400000e0613 */
[C---:B------:R-:W-:Y:S01]  /*0f30*/  IMAD R14, R24.reuse, UR21, RZ ;  /* 0x00000015180e7c24 */ /* 0x040fe2000f8e02ff */
[----:B------:R-:W-:Y:S01]  /*0f40*/  UIMAD UR14, UR8, 0x3, UR5 ;  /* 0x00000003080e78a4 */ /* 0x000fe2000f8e0205 */
[----:B------:R-:W-:-:S03]  /*0f50*/  IADD3 R24, PT, PT, R24, UR22, RZ ;  /* 0x0000001618187c10 */ /* 0x000fc6000fffe0ff */
[----:B------:R-:W-:Y:S01]  /*0f60*/  UIADD3 UR8, UPT, UPT, UR14, 0x9, URZ ;  /* 0x000000090e087890 */ /* 0x000fe2000fffe0ff */
[----:B------:R-:W-:Y:S01]  /*0f70*/  IADD3 R13, P0, PT, R14, R13, RZ ;  /* 0x0000000d0e0d7210 */ /* 0x000fe20007f1e0ff */
[----:B0-----:R-:W-:Y:S01]  /*0f80*/  UIMAD.WIDE.U32 UR24, UR14, 0x4, UR12 ;  /* 0x000000040e1878a5 */ /* 0x001fe2000f8e000c */
[----:B------:R-:W-:Y:S01]  /*0f90*/  VIADD R27, R24, UR22 ;  /* 0x00000016181b7c36 */ /* 0x000fe20008000000 */
[----:B------:R-:W-:Y:S01]  /*0fa0*/  UIMAD.WIDE.U32 UR8, UR8, 0x4, UR12 ;  /* 0x00000004080878a5 */ /* 0x000fe2000f8e000c */
[----:B------:R-:W-:Y:S01]  /*0fb0*/  LEA.HI.X.SX32 R26, R14, R19, 0x1, P0 ;  /* 0x000000130e1a7211 */ /* 0x000fe200000f0eff */
[----:B------:R-:W-:Y:S01]  /*0fc0*/  VIADD R25, R4, UR5 ;  /* 0x0000000504197c36 */ /* 0x000fe20008000000 */
[----:B-1----:R-:W-:Y:S01]  /*0fd0*/  LEA R22, P0, R13, UR26, 0x2 ;  /* 0x0000001a0d167c11 */ /* 0x002fe2000f8010ff */
[----:B------:R-:W-:Y:S01]  /*0fe0*/  IMAD R24, R24, UR21, RZ ;  /* 0x0000001518187c24 */ /* 0x000fe2000f8e02ff */
[----:B------:R-:W-:Y:S01]  /*0ff0*/  IADD3 R29, PT, PT, R27, UR22, RZ ;  /* 0x000000161b1d7c10 */ /* 0x000fe2000fffe0ff */
[----:B------:R-:W-:Y:S01]  /*1000*/  IMAD.U32 R20, RZ, RZ, UR24 ;  /* 0x00000018ff147e24 */ /* 0x000fe2000f8e00ff */
[----:B------:R-:W-:Y:S01]  /*1010*/  MOV R14, UR8 ;  /* 0x00000008000e7c02 */ /* 0x000fe20008000f00 */
[----:B------:R-:W-:Y:S01]  /*1020*/  IMAD.U32 R21, RZ, RZ, UR25 ;  /* 0x00000019ff157e24 */ /* 0x000fe2000f8e00ff */
[----:B------:R-:W-:Y:S01]  /*1030*/  LEA.HI.X R23, R13, UR27, R26, 0x2, P0 ;  /* 0x0000001b0d177c11 */ /* 0x000fe200080f141a */
[----:B------:R-:W-:Y:S01]  /*1040*/  IMAD.U32 R15, RZ, RZ, UR9 ;  /* 0x00000009ff0f7e24 */ /* 0x000fe2000f8e00ff */
[----:B------:R-:W-:Y:S01]  /*1050*/  UIADD3 UR10, UPT, UPT, UR14, 0x12, URZ ;  /* 0x000000120e0a7890 */ /* 0x000fe2000fffe0ff */
[----:B------:R-:W-:Y:S01]  /*1060*/  IMAD R28, R27, UR21, RZ ;  /* 0x000000151b1c7c24 */ /* 0x000fe2000f8e02ff */
[----:B------:R-:W-:Y:S01]  /*1070*/  IADD3 R27, P0, PT, R24, R25, RZ ;  /* 0x00000019181b7210 */ /* 0x000fe20007f1e0ff */
[----:B------:R0:W2:Y:S01]  /*1080*/  LDG.E.CONSTANT R3, desc[UR16][R20.64] ;  /* 0x0000001014037981 */ /* 0x0000a2000c1e9900 */
[----:B------:R-:W-:Y:S01]  /*1090*/  IMAD R29, R29, UR21, RZ ;  /* 0x000000151d1d7c24 */ /* 0x000fe2000f8e02ff */
[----:B------:R-:W-:-:S02]  /*10a0*/  UIMAD.WIDE.U32 UR10, UR10, 0x4, UR12 ;  /* 0x000000040a0a78a5 */ /* 0x000fc4000f8e000c */
[----:B------:R1:W3:Y:S01]  /*10b0*/  LDG.E.CONSTANT R13, desc[UR16][R14.64] ;  /* 0x000000100e0d7981 */ /* 0x0002e2000c1e9900 */
[----:B------:R-:W-:-:S03]  /*10c0*/  UIADD3 UR8, UPT, UPT, UR14, 0x1b, URZ ;  /* 0x0000001b0e087890 */ /* 0x000fc6000fffe0ff */
[----:B------:R-:W-:Y:S01]  /*10d0*/  IMAD.U32 R16, RZ, RZ, UR10 ;  /* 0x0000000aff107e24 */ /* 0x000fe2000f8e00ff */
[----:B------:R-:W-:Y:S01]  /*10e0*/  MOV R17, UR11 ;  /* 0x0000000b00117c02 */ /* 0x000fe20008000f00 */
[----:B------:R-:W2:Y:S01]  /*10f0*/  LDG.E.CONSTANT R22, desc[UR16][R22.64+-0x4] ;  /* 0xfffffc1016167981 */ /* 0x000ea2000c1e9900 */
[----:B0-----:R-:W-:Y:S02]  /*1100*/  IADD3 R21, P1, PT, R28, R25, RZ ;  /* 0x000000191c157210 */ /* 0x001fe40007f3e0ff */
[----:B-1----:R-:W-:Y:S02]  /*1110*/  LEA.HI.X.SX32 R14, R24, R19, 0x1, P0 ;  /* 0x00000013180e7211 */ /* 0x002fe400000f0eff */
[----:B------:R-:W-:Y:S01]  /*1120*/  IADD3 R15, P2, PT, R29, R25, RZ ;  /* 0x000000191d0f7210 */ /* 0x000fe20007f5e0ff */
[----:B------:R-:W-:Y:S01]  /*1130*/  UIMAD.WIDE.U32 UR8, UR8, 0x4, UR12 ;  /* 0x00000004080878a5 */ /* 0x000fe2000f8e000c */
[----:B------:R-:W-:Y:S01]  /*1140*/  LEA R24, P0, R27, UR26, 0x2 ;  /* 0x0000001a1b187c11 */ /* 0x000fe2000f8010ff */
[----:B------:R0:W4:Y:S01]  /*1150*/  LDG.E.CONSTANT R26, desc[UR16][R16.64] ;  /* 0x00000010101a7981 */ /* 0x000122000c1e9900 */
[----:B------:R-:W-:-:S02]  /*1160*/  LEA.HI.X.SX32 R28, R28, R19, 0x1, P1 ;  /* 0x000000131c1c7211 */ /* 0x000fc400008f0eff */
[----:B------:R-:W-:Y:S02]  /*1170*/  LEA R20, P1, R21, UR26, 0x2 ;  /* 0x0000001a15147c11 */ /* 0x000fe4000f8210ff */
[----:B------:R-:W-:Y:S02]  /*1180*/  LEA.HI.X R25, R27, UR27, R14, 0x2, P0 ;  /* 0x0000001b1b197c11 */ /* 0x000fe400080f140e */
[----:B------:R-:W-:Y:S02]  /*1190*/  LEA.HI.X R21, R21, UR27, R28, 0x2, P1 ;  /* 0x0000001b15157c11 */ /* 0x000fe400088f141c */
[----:B------:R-:W-:Y:S01]  /*11a0*/  LEA.HI.X.SX32 R28, R29, R19, 0x1, P2 ;  /* 0x000000131d1c7211 */ /* 0x000fe200010f0eff */
[----:B------:R-:W3:Y:S01]  /*11b0*/  LDG.E.CONSTANT R24, desc[UR16][R24.64+-0x4] ;  /* 0xfffffc1018187981 */ /* 0x000ee2000c1e9900 */
[C---:B------:R-:W-:Y:S01]  /*11c0*/  LEA R14, P0, R15.reuse, UR26, 0x2 ;  /* 0x0000001a0f0e7c11 */ /* 0x040fe2000f8010ff */
[----:B0-----:R-:W-:Y:S02]  /*11d0*/  IMAD.U32 R16, RZ, RZ, UR8 ;  /* 0x00000008ff107e24 */ /* 0x001fe4000f8e00ff */
[----:B------:R-:W-:Y:S01]  /*11e0*/  IMAD.U32 R17, RZ, RZ, UR9 ;  /* 0x00000009ff117e24 */ /* 0x000fe2000f8e00ff */
[----:B------:R-:W-:Y:S01]  /*11f0*/  LEA.HI.X R15, R15, UR27, R28, 0x2, P0 ;  /* 0x0000001b0f0f7c11 */ /* 0x000fe200080f141c */
[----:B------:R-:W4:Y:S04]  /*1200*/  LDG.E.CONSTANT R20, desc[UR16][R20.64+-0x4] ;  /* 0xfffffc1014147981 */ /* 0x000f28000c1e9900 */
[----:B------:R-:W4:Y:S04]  /*1210*/  LDG.E.CONSTANT R16, desc[UR16][R16.64] ;  /* 0x0000001010107981 */ /* 0x000f28000c1e9900 */
[----:B------:R-:W4:Y:S01]  /*1220*/  LDG.E.CONSTANT R14, desc[UR16][R14.64+-0x4] ;  /* 0xfffffc100e0e7981 */ /* 0x000f22000c1e9900 */
[----:B------:R-:W-:Y:S01]  /*1230*/  UIADD3 UR6, UPT, UPT, UR6, 0x4, URZ ;  /* 0x0000000406067890 */ /* 0x000fe2000fffe0ff */
[----:B--2--5:R-:W-:-:S04]  /*1240*/  FFMA R22, R3, R22, R18 ;  /* 0x0000001603167223 */ /* 0x024fc80000000012 */
[----:B---3--:R-:W-:-:S04]  /*1250*/  FFMA R13, R13, R24, R22 ;  /* 0x000000180d0d7223 */ /* 0x008fc80000000016 */
[----:B----4-:R-:W-:-:S04]  /*1260*/  FFMA R13, R26, R20, R13 ;  /* 0x000000141a0d7223 */ /* 0x010fc8000000000d */
[----:B------:R-:W-:-:S07]  /*1270*/  FFMA R18, R16, R14, R13 ;  /* 0x0000000e10127223 */ /* 0x000fce000000000d */
.L_x_4:
[----:B------:R-:W-:Y:S05]  /*1280*/  BRA.U !UP1, `(.L_x_1) ;  /* 0x00000005090c7547 */ /* 0x000fea000b800000 */
[----:B------:R-:W0:Y:S01]  /*1290*/  LDCU UR8, c[0x0][0x3a4] ;  /* 0x00007480ff0877ac */ /* 0x000e220008000800 */
[----:B------:R-:W-:Y:S02]  /*12a0*/  UISETP.NE.AND UP0, UPT, UR23, 0x1, UPT ;  /* 0x000000011700788c */ /* 0x000fe4000bf05270 */
[----:B0-----:R-:W-:-:S07]  /*12b0*/  ULOP3.LUT UP1, URZ, UR8, 0x1, URZ, 0xc0, !UPT ;  /* 0x0000000108ff7892 */ /* 0x001fce000f82c0ff */
[----:B------:R-:W-:Y:S05]  /*12c0*/  BRA.U !UP0, `(.L_x_5) ;  /* 0x00000001089c7547 */ /* 0x000fea000b800000 */
[----:B------:R-:W-:Y:S01]  /*12d0*/  MOV R3, UR4 ;  /* 0x0000000400037c02 */ /* 0x000fe20008000f00 */
[----:B------:R-:W0:Y:S01]  /*12e0*/  LDCU.64 UR8, c[0x0][0x388] ;  /* 0x00007100ff0877ac */ /* 0x000e220008000a00 */
[----:B------:R-:W-:Y:S01]  /*12f0*/  IMAD.U32 R14, RZ, RZ, UR22 ;  /* 0x00000016ff0e7e24 */ /* 0x000fe2000f8e00ff */
[----:B------:R-:W-:Y:S01]  /*1300*/  SHF.R.S32.HI R16, RZ, 0x1f, R4 ;  /* 0x0000001fff107819 */ /* 0x000fe20000011404 */
[----:B------:R-:W-:Y:S01]  /*1310*/  VIADD R22, R4, UR5 ;  /* 0x0000000504167c36 */ /* 0x000fe20008000000 */
[----:B------:R-:W-:Y:S01]  /*1320*/  UIADD3 UR11, UPT, UPT, UR18, UR6, URZ ;  /* 0x00000006120b7290 */ /* 0x000fe2000fffe0ff */
[----:B------:R-:W-:Y:S01]  /*1330*/  IADD3 R3, PT, PT, R2, -0x1, R3 ;  /* 0xffffffff02037810 */ /* 0x000fe20007ffe003 */
[----:B------:R-:W1:Y:S01]  /*1340*/  LDCU.64 UR24, c[0x0][0x380] ;  /* 0x00007000ff1877ac */ /* 0x000e620008000a00 */
[----:B------:R-:W-:-:S03]  /*1350*/  UIADD3 UR10, UPT, UPT, UR19, UR6, URZ ;  /* 0x00000006130a7290 */ /* 0x000fc6000fffe0ff */
[----:B------:R-:W-:Y:S01]  /*1360*/  IMAD R3, R14, UR11, R3 ;  /* 0x0000000b0e037c24 */ /* 0x000fe2000f8e0203 */
[----:B------:R-:W-:Y:S01]  /*1370*/  IADD3 R14, P0, PT, R4, UR5, RZ ;  /* 0x00000005040e7c10 */ /* 0x000fe2000ff1e0ff */
[----:B------:R-:W-:Y:S02]  /*1380*/  UIMAD UR10, UR10, 0x3, UR4 ;  /* 0x000000030a0a78a4 */ /* 0x000fe4000f8e0204 */
[C---:B------:R-:W-:Y:S01]  /*1390*/  IMAD R13, R3.reuse, UR21, RZ ;  /* 0x00000015030d7c24 */ /* 0x040fe2000f8e02ff */
[----:B------:R-:W-:Y:S01]  /*13a0*/  IADD3.X R16, PT, PT, RZ, R16, RZ, P0, !PT ;  /* 0x00000010ff107210 */ /* 0x000fe200007fe4ff */
[----:B------:R-:W-:Y:S01]  /*13b0*/  VIADD R3, R3, UR22 ;  /* 0x0000001603037c36 */ /* 0x000fe20008000000 */
[----:B------:R-:W-:Y:S02]  /*13c0*/  UIMAD UR10, UR10, 0x3, UR5 ;  /* 0x000000030a0a78a4 */ /* 0x000fe4000f8e0205 */
[----:B------:R-:W-:Y:S01]  /*13d0*/  IADD3 R14, P0, PT, R13, R14, RZ ;  /* 0x0000000e0d0e7210 */ /* 0x000fe20007f1e0ff */
[----:B------:R-:W-:Y:S01]  /*13e0*/  IMAD R3, R3, UR21, RZ ;  /* 0x0000001503037c24 */ /* 0x000fe2000f8e02ff */
[----:B0-----:R-:W-:-:S02]  /*13f0*/  UIMAD.WIDE.U32 UR12, UR10, 0x4, UR8 ;  /* 0x000000040a0c78a5 */ /* 0x001fc4000f8e0008 */
[----:B------:R-:W-:Y:S01]  /*1400*/  UIADD3 UR10, UPT, UPT, UR10, 0x9, URZ ;  /* 0x000000090a0a7890 */ /* 0x000fe2000fffe0ff */
[----:B------:R-:W-:Y:S02]  /*1410*/  LEA.HI.X.SX32 R13, R13, R16, 0x1, P0 ;  /* 0x000000100d0d7211 */ /* 0x000fe400000f0eff */
[C---:B-1----:R-:W-:Y:S01]  /*1420*/  LEA R20, P0, R14.reuse, UR24, 0x2 ;  /* 0x000000180e147c11 */ /* 0x042fe2000f8010ff */
[----:B------:R-:W-:Y:S01]  /*1430*/  UIMAD.WIDE.U32 UR8, UR10, 0x4, UR8 ;  /* 0x000000040a0878a5 */ /* 0x000fe2000f8e0008 */
[C---:B------:R-:W-:Y:S01]  /*1440*/  IADD3 R15, P1, PT, R3.reuse, R22, RZ ;  /* 0x00000016030f7210 */ /* 0x040fe20007f3e0ff */
[----:B------:R-:W-:Y:S01]  /*1450*/  IMAD.U32 R22, RZ, RZ, UR12 ;  /* 0x0000000cff167e24 */ /* 0x000fe2000f8e00ff */
[----:B------:R-:W-:Y:S02]  /*1460*/  MOV R23, UR13 ;  /* 0x0000000d00177c02 */ /* 0x000fe40008000f00 */
[----:B------:R-:W-:Y:S02]  /*1470*/  LEA.HI.X R21, R14, UR25, R13, 0x2, P0 ;  /* 0x000000190e157c11 */ /* 0x000fe400080f140d */
[----:B------:R-:W-:-:S02]  /*1480*/  LEA.HI.X.SX32 R24, R3, R16, 0x1, P1 ;  /* 0x0000001003187211 */ /* 0x000fc400008f0eff */
[C---:B------:R-:W-:Y:S01]  /*1490*/  LEA R14, P0, R15.reuse, UR24, 0x2 ;  /* 0x000000180f0e7c11 */ /* 0x040fe2000f8010ff */
[----:B------:R-:W-:Y:S01]  /*14a0*/  IMAD.U32 R17, RZ, RZ, UR9 ;  /* 0x00000009ff117e24 */ /* 0x000fe2000f8e00ff */
[----:B------:R-:W2:Y:S01]  /*14b0*/  LDG.E.CONSTANT R23, desc[UR16][R22.64] ;  /* 0x0000001016177981 */ /* 0x000ea2000c1e9900 */
[----:B------:R-:W-:Y:S01]  /*14c0*/  IMAD.U32 R16, RZ, RZ, UR8 ;  /* 0x00000008ff107e24 */ /* 0x000fe2000f8e00ff */
[----:B------:R-:W-:Y:S02]  /*14d0*/  LEA.HI.X R15, R15, UR25, R24, 0x2, P0 ;  /* 0x000000190f0f7c11 */ /* 0x000fe400080f1418 */
[----:B------:R-:W2:Y:S04]  /*14e0*/  LDG.E.CONSTANT R20, desc[UR16][R20.64+-0x4] ;  /* 0xfffffc1014147981 */ /* 0x000ea8000c1e9900 */
[----:B------:R-:W3:Y:S04]  /*14f0*/  LDG.E.CONSTANT R17, desc[UR16][R16.64] ;  /* 0x0000001010117981 */ /* 0x000ee8000c1e9900 */
[----:B------:R-:W3:Y:S01]  /*1500*/  LDG.E.CONSTANT R14, desc[UR16][R14.64+-0x4] ;  /* 0xfffffc100e0e7981 */ /* 0x000ee2000c1e9900 */
[----:B------:R-:W-:Y:S01]  /*1510*/  UIADD3 UR6, UPT, UPT, UR6, 0x2, URZ ;  /* 0x0000000206067890 */ /* 0x000fe2000fffe0ff */
[----:B--2--5:R-:W-:-:S04]  /*1520*/  FFMA R18, R23, R20, R18 ;  /* 0x0000001417127223 */ /* 0x024fc80000000012 */
[----:B---3--:R-:W-:-:S07]  /*1530*/  FFMA R18, R17, R14, R18 ;  /* 0x0000000e11127223 */ /* 0x008fce0000000012 */
.L_x_5:
[----:B------:R-:W-:Y:S05]  /*1540*/  BRA.U !UP1, `(.L_x_1) ;  /* 0x00000001095c7547 */ /* 0x000fea000b800000 */
[----:B------:R-:W-:Y:S01]  /*1550*/  MOV R3, UR4 ;  /* 0x0000000400037c02 */ /* 0x000fe20008000f00 */
[----:B------:R-:W-:Y:S01]  /*1560*/  UIADD3 UR10, UPT, UPT, UR18, UR6, URZ ;  /* 0x00000006120a7290 */ /* 0x000fe2000fffe0ff */
[----:B------:R-:W-:Y:S01]  /*1570*/  IMAD.U32 R14, RZ, RZ, UR22 ;  /* 0x00000016ff0e7e24 */ /* 0x000fe2000f8e00ff */
[----:B------:R-:W0:Y:S01]  /*1580*/  LDCU.64 UR8, c[0x0][0x388] ;  /* 0x00007100ff0877ac */ /* 0x000e220008000a00 */
[----:B------:R-:W-:Y:S02]  /*1590*/  IADD3 R3, PT, PT, R2, -0x1, R3 ;  /* 0xffffffff02037810 */ /* 0x000fe40007ffe003 */
[----:B------:R-:W-:Y:S01]  /*15a0*/  SHF.R.S32.HI R20, RZ, 0x1f, R4 ;  /* 0x0000001fff147819 */ /* 0x000fe20000011404 */
[----:B------:R-:W1:Y:S02]  /*15b0*/  LDCU.64 UR12, c[0x0][0x380] ;  /* 0x00007000ff0c77ac */ /* 0x000e640008000a00 */
[----:B------:R-:W-:Y:S01]  /*15c0*/  IMAD R3, R14, UR10, R3 ;  /* 0x0000000a0e037c24 */ /* 0x000fe2000f8e0203 */
[----:B------:R-:W-:-:S03]  /*15d0*/  UIADD3 UR6, UPT, UPT, UR19, UR6, URZ ;  /* 0x0000000613067290 */ /* 0x000fc6000fffe0ff */
[----:B------:R-:W-:Y:S01]  /*15e0*/  IMAD R3, R3, UR21, RZ ;  /* 0x0000001503037c24 */ /* 0x000fe2000f8e02ff */
[----:B------:R-:W-:-:S04]  /*15f0*/  UIMAD UR6, UR6, 0x3, UR4 ;  /* 0x00000003060678a4 */ /* 0x000fc8000f8e0204 */
[----:B------:R-:W-:Y:S01]  /*1600*/  SHF.R.S32.HI R13, RZ, 0x1f, R3 ;  /* 0x0000001fff0d7819 */ /* 0x000fe20000011403 */
[----:B------:R-:W-:Y:S02]  /*1610*/  UIMAD UR6, UR6, 0x3, UR5 ;  /* 0x00000003060678a4 */ /* 0x000fe4000f8e0205 */
[----:B------:R-:W-:Y:S02]  /*1620*/  IADD3 R3, P0, P1, R3, UR5, R4 ;  /* 0x0000000503037c10 */ /* 0x000fe4000f91e004 */
[----:B0-----:R-:W-:Y:S02]  /*1630*/  UIMAD.WIDE.U32 UR8, UR6, 0x4, UR8 ;  /* 0x00000004060878a5 */ /* 0x001fe4000f8e0008 */
[----:B------:R-:W-:Y:S02]  /*1640*/  IADD3.X R20, PT, PT, R13, R20, RZ, P0, P1 ;  /* 0x000000140d147210 */ /* 0x000fe400007e24ff */
[C---:B-1----:R-:W-:Y:S02]  /*1650*/  LEA R14, P0, R3.reuse, UR12, 0x2 ;  /* 0x0000000c030e7c11 */ /* 0x042fe4000f8010ff */
[----:B------:R-:W-:Y:S01]  /*1660*/  MOV R17, UR9 ;  /* 0x0000000900117c02 */ /* 0x000fe20008000f00 */
[----:B------:R-:W-:Y:S01]  /*1670*/  IMAD.U32 R16, RZ, RZ, UR8 ;  /* 0x00000008ff107e24 */ /* 0x000fe2000f8e00ff */
[----:B------:R-:W-:-:S04]  /*1680*/  LEA.HI.X R15, R3, UR13, R20, 0x2, P0 ;  /* 0x0000000d030f7c11 */ /* 0x000fc800080f1414 */
[----:B------:R-:W2:Y:S04]  /*1690*/  LDG.E.CONSTANT R17, desc[UR16][R16.64] ;  /* 0x0000001010117981 */ /* 0x000ea8000c1e9900 */
[----:B------:R-:W2:Y:S02]  /*16a0*/  LDG.E.CONSTANT R14, desc[UR16][R14.64+-0x4] ;  /* 0xfffffc100e0e7981 */ /* 0x000ea4000c1e9900 */
[----:B--2--5:R-:W-:-:S07]  /*16b0*/  FFMA R18, R17, R14, R18 ;  /* 0x0000000e11127223 */ /* 0x024fce0000000012 */
.L_x_1:
[----:B------:R-:W-:Y:S05]  /*16c0*/  BSYNC.RECONVERGENT B0 ;  /* 0x0000000000007941 */ /* 0x000fea0003800200 */
.L_x_0:
[----:B------:R-:W-:-:S04]  /*16d0*/  UIADD3 UR5, UPT, UPT, UR5, 0x1, URZ ;  /* 0x0000000105057890 */ /* 0x000fc8000fffe0ff */
[----:B------:R-:W-:-:S09]  /*16e0*/  UISETP.NE.AND UP0, UPT, UR5, 0x3, UPT ;  /* 0x000000030500788c */ /* 0x000fd2000bf05270 */
[----:B------:R-:W-:Y:S05]  /*16f0*/  BRA.U UP0, `(.L_x_6) ;  /* 0xffffffed00687547 */ /* 0x000fea000b83ffff */
[----:B------:R-:W-:-:S04]  /*1700*/  UIADD3 UR4, UPT, UPT, UR4, 0x1, URZ ;  /* 0x0000000104047890 */ /* 0x000fc8000fffe0ff */
[----:B------:R-:W-:-:S09]  /*1710*/  UISETP.NE.AND UP0, UPT, UR4, 0x3, UPT ;  /* 0x000000030400788c */ /* 0x000fd2000bf05270 */
[----:B------:R-:W-:Y:S05]  /*1720*/  BRA.U UP0, `(.L_x_7) ;  /* 0xffffffed004c7547 */ /* 0x000fea000b83ffff */
[----:B------:R-:W0:Y:S01]  /*1730*/  LDCU UR5, c[0x0][0x3a8] ;  /* 0x00007500ff0577ac */ /* 0x000e220008000800 */
[----:B------:R-:W1:Y:S01]  /*1740*/  LDC.64 R6, c[0x0][0x398] ;  /* 0x0000e600ff067b82 */ /* 0x000e620000000a00 */
[----:B------:R-:W-:Y:S01]  /*1750*/  IMAD.U32 R3, RZ, RZ, UR22 ;  /* 0x00000016ff037e24 */ /* 0x000fe2000f8e00ff */
[----:B-----5:R-:W-:-:S04]  /*1760*/  FSETP.GEU.AND P0, PT, R18, RZ, PT ;  /* 0x000000ff1200720b */ /* 0x020fc80003f0e000 */
[----:B------:R-:W-:Y:S01]  /*1770*/  FSEL R5, R18, RZ, P0 ;  /* 0x000000ff12057208 */ /* 0x000fe20000000000 */
[----:B0-----:R-:W-:-:S06]  /*1780*/  UIMAD UR5, UR20, UR5, UR15 ;  /* 0x00000005140572a4 */ /* 0x001fcc000f8e020f */
[----:B------:R-:W-:-:S04]  /*1790*/  IMAD R3, R3, UR5, R2 ;  /* 0x0000000503037c24 */ /* 0x000fc8000f8e0202 */
[----:B------:R-:W-:-:S04]  /*17a0*/  IMAD R3, R3, UR21, R4 ;  /* 0x0000001503037c24 */ /* 0x000fc8000f8e0204 */
[----:B-1----:R-:W-:-:S05]  /*17b0*/  IMAD.WIDE R2, R3, 0x4, R6 ;  /* 0x0000000403027825 */ /* 0x002fca00078e0206 */
[----:B------:R-:W-:Y:S01]  /*17c0*/  STG.E desc[UR16][R2.64], R5 ;  /* 0x0000000502007986 */ /* 0x000fe2000c101910 */
[----:B------:R-:W-:Y:S05]  /*17d0*/  EXIT ;  /* 0x000000000000794d */ /* 0x000fea0003800000 */
.L_x_8:
[----:B------:R-:W-:-:S00]  /*17e0*/  BRA `(.L_x_8) ;  /* 0xfffffffc00fc7947 */ /* 0x000fc0000383ffff */
[----:B------:R-:W-:-:S00]  /*17f0*/  NOP ;  /* 0x0000000000007918 */ /* 0x000fc00000000000 */
        /* <DEDUP_REMOVED lines=8> */
.L_x_19:


//--------------------- .text._Z6relu4dPfiiii     --------------------------
	.section	.text._Z6relu4dPfiiii,"ax",@progbits
	.align	128
        .global         _Z6relu4dPfiiii
        .type           _Z6relu4dPfiiii,@function
        .size           _Z6relu4dPfiiii,(.L_x_20 - _Z6relu4dPfiiii)
        .other          _Z6relu4dPfiiii,@"STO_CUDA_ENTRY STV_DEFAULT"
_Z6relu4dPfiiii:
.text._Z6relu4dPfiiii:
[----:B------:R-:W-:Y:S01]  /*0000*/  LDC R1, c[0x0][0x37c] ;  /* 0x0000df00ff017b82 */ /* 0x000fe20000000800 */
[----:B------:R-:W0:Y:S07]  /*0010*/  S2R R0, SR_TID.X ;  /* 0x0000000000007919 */ /* 0x000e2e0000002100 */
[----:B------:R-:W1:Y:S01]  /*0020*/  LDC.64 R2, c[0x0][0x390] ;  /* 0x0000e400ff027b82 */ /* 0x000e620000000a00 */
[----:B------:R-:W0:Y:S01]  /*0030*/  LDCU UR4, c[0x0][0x360] ;  /* 0x00006c00ff0477ac */ /* 0x000e220008000800 */
[----:B------:R-:W0:Y:S02]  /*0040*/  S2R R5, SR_CTAID.X ;  /* 0x0000000000057919 */ /* 0x000e240000002500 */
[----:B0-----:R-:W-:-:S02]  /*0050*/  IMAD R0, R5, UR4, R0 ;  /* 0x0000000405007c24 */ /* 0x001fc4000f8e0200 */
[----:B-1----:R-:W-:-:S05]  /*0060*/  IMAD R5, R3, R2, RZ ;  /* 0x0000000203057224 */ /* 0x002fca00078e02ff */
[----:B------:R-:W-:-:S13]  /*0070*/  ISETP.GE.AND P0, PT, R0, R5, PT ;  /* 0x000000050000720c */ /* 0x000fda0003f06270 */
[----:B------:R-:W-:Y:S05]  /*0080*/  @P0 EXIT ;  /* 0x000000000000094d */ /* 0x000fea0003800000 */
[----:B------:R-:W-:Y:S01]  /*0090*/  IABS R7, R3 ;  /* 0x0000000300077213 */ /* 0x000fe20000000000 */
[----:B------:R-:W-:Y:S01]  /*00a0*/  S2UR UR4, SR_CTAID.Y ;  /* 0x00000000000479c3 */ /* 0x000fe20000002600 */
[----:B------:R-:W0:Y:S02]  /*00b0*/  LDCU UR6, c[0x0][0x38c] ;  /* 0x00007180ff0677ac */ /* 0x000e240008000800 */
[----:B------:R-:W1:Y:S05]  /*00c0*/  I2F.RP R6, R7 ;  /* 0x0000000700067306 */ /* 0x000e6a0000209400 */
[----:B------:R-:W0:Y:S03]  /*00d0*/  S2UR UR5, SR_CTAID.Z ;  /* 0x00000000000579c3 */ /* 0x000e260000002700 */
[----:B-1----:R-:W1:Y:S01]  /*00e0*/  MUFU.RCP R6, R6 ;  /* 0x0000000600067308 */ /* 0x002e620000001000 */
[----:B0-----:R-:W-:Y:S01]  /*00f0*/  UIMAD UR4, UR5, UR6, UR4 ;  /* 0x00000006050472a4 */ /* 0x001fe2000f8e0204 */
[----:B------:R-:W0:Y:S01]  /*0100*/  LDCU.64 UR6, c[0x0][0x358] ;  /* 0x00006b00ff0677ac */ /* 0x000e220008000a00 */
[----:B-1----:R-:W-:-:S05]  /*0110*/  VIADD R4, R6, 0xffffffe ;  /* 0x0ffffffe06047836 */ /* 0x002fca0000000000 */
[----:B------:R1:W2:Y:S02]  /*0120*/  F2I.FTZ.U32.TRUNC.NTZ R5, R4 ;  /* 0x0000000400057305 */ /* 0x0002a4000021f000 */
[----:B-1----:R-:W-:Y:S02]  /*0130*/  HFMA2 R4, -RZ, RZ, 0, 0 ;  /* 0x00000000ff047431 */ /* 0x002fe400000001ff */
[----:B--2---:R-:W-:-:S04]  /*0140*/  IMAD.MOV R8, RZ, RZ, -R5 ;  /* 0x000000ffff087224 */ /* 0x004fc800078e0a05 */
[----:B------:R-:W-:Y:S01]  /*0150*/  IMAD R9, R8, R7, RZ ;  /* 0x0000000708097224 */ /* 0x000fe200078e02ff */
[----:B------:R-:W-:-:S03]  /*0160*/  IABS R8, R0 ;  /* 0x0000000000087213 */ /* 0x000fc60000000000 */
[----:B------:R-:W-:Y:S01]  /*0170*/  IMAD.HI.U32 R5, R5, R9, R4 ;  /* 0x0000000905057227 */ /* 0x000fe200078e0004 */
[----:B------:R-:W-:-:S04]  /*0180*/  LOP3.LUT R4, R0, R3, RZ, 0x3c, !PT ;  /* 0x0000000300047212 */ /* 0x000fc800078e3cff */
[----:B------:R-:W-:Y:S01]  /*0190*/  ISETP.GE.AND P1, PT, R4, RZ, PT ;  /* 0x000000ff0400720c */ /* 0x000fe20003f26270 */
[----:B------:R-:W-:-:S04]  /*01a0*/  IMAD.HI.U32 R5, R5, R8, RZ ;  /* 0x0000000805057227 */ /* 0x000fc800078e00ff */
[----:B------:R-:W-:-:S04]  /*01b0*/  IMAD.MOV R6, RZ, RZ, -R5 ;  /* 0x000000ffff067224 */ /* 0x000fc800078e0a05 */
[----:B------:R-:W-:-:S05]  /*01c0*/  IMAD R6, R7, R6, R8 ;  /* 0x0000000607067224 */ /* 0x000fca00078e0208 */
[----:B------:R-:W-:-:S13]  /*01d0*/  ISETP.GT.U32.AND P2, PT, R7, R6, PT ;  /* 0x000000060700720c */ /* 0x000fda0003f44070 */
[-C--:B------:R-:W-:Y:S01]  /*01e0*/  @!P2 IADD3 R6, PT, PT, R6, -R7.reuse, RZ ;  /* 0x800000070606a210 */ /* 0x080fe20007ffe0ff */
[----:B------:R-:W-:Y:S01]  /*01f0*/  @!P2 VIADD R5, R5, 0x1 ;  /* 0x000000010505a836 */ /* 0x000fe20000000000 */
[----:B------:R-:W-:Y:S02]  /*0200*/  ISETP.NE.AND P2, PT, R3, RZ, PT ;  /* 0x000000ff0300720c */ /* 0x000fe40003f45270 */
[----:B------:R-:W-:-:S13]  /*0210*/  ISETP.GE.U32.AND P0, PT, R6, R7, PT ;  /* 0x000000070600720c */ /* 0x000fda0003f06070 */
[----:B------:R-:W-:-:S05]  /*0220*/  @P0 IADD3 R5, PT, PT, R5, 0x1, RZ ;  /* 0x0000000105050810 */ /* 0x000fca0007ffe0ff */
[----:B------:R-:W-:Y:S02]  /*0230*/  IMAD.MOV.U32 R7, RZ, RZ, R5 ;  /* 0x000000ffff077224 */ /* 0x000fe400078e0005 */
[----:B------:R-:W1:Y:S03]  /*0240*/  LDC.64 R4, c[0x0][0x380] ;  /* 0x0000e000ff047b82 */ /* 0x000e660000000a00 */
[----:B------:R-:W-:Y:S02]  /*0250*/  @!P1 IADD3 R7, PT, PT, -R7, RZ, RZ ;  /* 0x000000ff07079210 */ /* 0x000fe40007ffe1ff */
[----:B------:R-:W-:-:S04]  /*0260*/  @!P2 LOP3.LUT R7, RZ, R3, RZ, 0x33, !PT ;  /* 0x00000003ff07a212 */ /* 0x000fc800078e33ff */
[----:B------:R-:W-:Y:S01]  /*0270*/  IADD3 R6, PT, PT, -R7, RZ, RZ ;  /* 0x000000ff07067210 */ /* 0x000fe20007ffe1ff */
[----:B------:R-:W-:-:S04]  /*0280*/  IMAD R2, R2, UR4, R7 ;  /* 0x0000000402027c24 */ /* 0x000fc8000f8e0207 */
[----:B------:R-:W-:-:S04]  /*0290*/  IMAD R0, R3, R6, R0 ;  /* 0x0000000603007224 */ /* 0x000fc800078e0200 */
[----:B------:R-:W-:-:S04]  /*02a0*/  IMAD R3, R2, R3, R0 ;  /* 0x0000000302037224 */ /* 0x000fc800078e0200 */
[----:B-1----:R-:W-:-:S05]  /*02b0*/  IMAD.WIDE R4, R3, 0x4, R4 ;  /* 0x0000000403047825 */ /* 0x002fca00078e0204 */
[----:B0-----:R-:W2:Y:S02]  /*02c0*/  LDG.E R0, desc[UR6][R4.64] ;  /* 0x0000000604007981 */ /* 0x001ea4000c1e1900 */
[----:B--2---:R-:W-:-:S13]  /*02d0*/  FSETP.GEU.AND P0, PT, R0, RZ, PT ;  /* 0x000000ff0000720b */ /* 0x004fda0003f0e000 */
[----:B------:R-:W-:Y:S05]  /*02e0*/  @P0 EXIT ;  /* 0x000000000000094d */ /* 0x000fea0003800000 */
[----:B------:R-:W-:Y:S01]  /*02f0*/  STG.E desc[UR6][R4.64], RZ ;  /* 0x000000ff04007986 */ /* 0x000fe2000c101906 */
[----:B------:R-:W-:Y:S05]  /*0300*/  EXIT ;  /* 0x000000000000794d */ /* 0x000fea0003800000 */
.L_x_9:
        /* <DEDUP_REMOVED lines=15> */
.L_x_20:


//--------------------- .text._Z13conv3x3_densePKfS0_PfS0_iiiii --------------------------
	.section	.text._Z13conv3x3_densePKfS0_PfS0_iiiii,"ax",@progbits
	.align	128
        .global         _Z13conv3x3_densePKfS0_PfS0_iiiii
        .type           _Z13conv3x3_densePKfS0_PfS0_iiiii,@function
        .size           _Z13conv3x3_densePKfS0_PfS0_iiiii,(.L_x_21 - _Z13conv3x3_densePKfS0_PfS0_iiiii)
        .other          _Z13conv3x3_densePKfS0_PfS0_iiiii,@"STO_CUDA_ENTRY STV_DEFAULT"
_Z13conv3x3_densePKfS0_PfS0_iiiii:
.text._Z13conv3x3_densePKfS0_PfS0_iiiii:
        /* <DEDUP_REMOVED lines=70> */
.L_x_17:
[----:B------:R-:W0:Y:S01]  /*0460*/  LDC R3, c[0x0][0x3ac] ;  /* 0x0000eb00ff037b82 */ /* 0x000e220000000800 */
[----:B------:R-:W-:Y:S01]  /*0470*/  UMOV UR5, URZ ;  /* 0x000000ff00057c82 */ /* 0x000fe20008000000 */
[----:B0-----:R-:W-:-:S05]  /*0480*/  IMAD R3, R3, UR18, R3 ;  /* 0x0000001203037c24 */ /* 0x001fca000f8e0203 */
[----:B------:R-:W-:-:S07]  /*0490*/  IADD3 R12, PT, PT, R2, -0x1, R3 ;  /* 0xffffffff020c7810 */ /* 0x000fce0007ffe003 */
.L_x_16:
        /* <DEDUP_REMOVED lines=48> */
.L_x_13:
        /* <DEDUP_REMOVED lines=67> */
[----:B------:R-:W-:Y:S02]  /*0bd0*/  LEA.HI.X R15, R15, UR27, R16, 0x2, P0 ;  /* 0x0000001b0f0f7c11 */ /* 0x000fe400080f1410 */
[----:B------:R-:W-:-:S03]  /*0be0*/  MOV R16, UR8 ;  /* 0x0000000800107c02 */ /* 0x000fc60008000f00 */
        /* <DEDUP_REMOVED lines=17> */
[C---:B------:R-:W-:Y:S01]  /*0d00*/  IMAD R13, R0.reuse, 0x8, R13 ;  /* 0x00000008000d7824 */ /* 0x040fe200078e020d */
[----:B------:R-:W-:Y:S01]  /*0d10*/  UIADD3 UR10, UP2, UPT, UR10, 0x120, URZ ;  /* 0x000001200a0a7890 */ /* 0x000fe2000ff5e0ff */
[C---:B------:R-:W-:Y:S01]  /*0d20*/  LEA R23, R0.reuse, R23, 0x3 ;  /* 0x0000001700177211 */ /* 0x040fe200078e18ff */
[C---:B------:R-:W-:Y:S01]  /*0d30*/  IMAD R25, R0.reuse, 0x8, R25 ;  /* 0x0000000800197824 */ /* 0x040fe200078e0219 */
[C---:B------:R-:W-:Y:S01]  /*0d40*/  LEA R29, R0.reuse, R29, 0x3 ;  /* 0x0000001d001d7211 */ /* 0x040fe200078e18ff */
        /* <DEDUP_REMOVED lines=9> */
.L_x_12:
        /* <DEDUP_REMOVED lines=74> */
.L_x_14:
        /* <DEDUP_REMOVED lines=44> */
.L_x_15:
        /* <DEDUP_REMOVED lines=24> */
.L_x_11:
[----:B------:R-:W-:Y:S05]  /*16c0*/  BSYNC.RECONVERGENT B0 ;  /* 0x0000000000007941 */ /* 0x000fea0003800200 */
.L_x_10:
        /* <DEDUP_REMOVED lines=9> */
[----:B0-----:R-:W-:-:S06]  /*1760*/  UIMAD UR5, UR20, UR5, UR15 ;  /* 0x00000005140572a4 */ /* 0x001fcc000f8e020f */
[----:B------:R-:W-:-:S04]  /*1770*/  IMAD R3, R3, UR5, R2 ;  /* 0x0000000503037c24 */ /* 0x000fc8000f8e0202 */
[----:B------:R-:W-:-:S04]  /*1780*/  IMAD R3, R3, UR21, R4 ;  /* 0x0000001503037c24 */ /* 0x000fc8000f8e0204 */
[----:B-1----:R-:W-:-:S05]  /*1790*/  IMAD.WIDE R2, R3, 0x4, R6 ;  /* 0x0000000403027825 */ /* 0x002fca00078e0206 */
[----:B-----5:R-:W-:Y:S01]  /*17a0*/  STG.E desc[UR16][R2.64], R18 ;  /* 0x0000001202007986 */ /* 0x020fe2000c101910 */
[----:B------:R-:W-:Y:S05]  /*17b0*/  EXIT ;  /* 0x000000000000794d */ /* 0x000fea0003800000 */
.L_x_18:
        /* <DEDUP_REMOVED lines=12> */
.L_x_21:


//--------------------- .nv.shared.reserved.0     --------------------------
	.section	.nv.shared.reserved.0,"aw",@nobits
	.weak		__nv_reservedSMEM_offset_0_alias
	.size		__nv_reservedSMEM_offset_0_alias, 0, 64
	.other		__nv_reservedSMEM_offset_0_alias,@"STO_CUDA_RESERVED_SHARED STV_DEFAULT"
__nv_reservedSMEM_offset_0_alias:
	.zero		0
	.zero		64


//--------------------- .nv.constant0._Z23fusedConvBiasReLU_densePKfS0_S0_Pfiiiii --------------------------
	.section	.nv.constant0._Z23fusedConvBiasReLU_densePKfS0_S0_Pfiiiii,"a",@progbits
	.sectionflags	@""
	.align	4
.nv.constant0._Z23fusedConvBiasReLU_densePKfS0_S0_Pfiiiii:
	.zero		948


//--------------------- .nv.constant0._Z6relu4dPfiiii --------------------------
	.section	.nv.constant0._Z6relu4dPfiiii,"a",@progbits
	.sectionflags	@""
	.align	4
.nv.constant0._Z6relu4dPfiiii:
	.zero		920


//--------------------- .nv.constant0._Z13conv3x3_densePKfS0_PfS0_iiiii --------------------------
	.section	.nv.constant0._Z13conv3x3_densePKfS0_PfS0_iiiii,"a",@progbits
	.sectionflags	@""
	.align	4
.nv.constant0._Z13conv3x3_densePKfS0_PfS0_iiiii:
	.zero		948


//--------------------- SYMBOLS --------------------------

	.type		.nv.reservedSmem.offset0,@object
	.size		.nv.reservedSmem.offset0,0x4
